// auto-generated by cutlass_sweep.sparse_gemm — config: {"arch": "sm_90", "cluster_m": 1, "cluster_n": 2, "dtype": "bf16", "tile_k": 64, "tile_m": 128, "tile_n": 128}
#include "cutlass/cutlass.h"
#include "cutlass/gemm/collective/collective_builder.hpp"
#include "cutlass/gemm/device/gemm_universal_adapter.h"
#include "cutlass/gemm/kernel/gemm_universal.hpp"
#include "cutlass/epilogue/collective/collective_builder.hpp"

using Elem = cutlass::bfloat16_t;
using Acc  = float;
using TileShape    = cute::Shape<cute::_128, cute::_128, cute::_64>;
using ClusterShape = cute::Shape<cute::_1, cute::_2, cute::_1>;

using CollectiveEpilogue = typename cutlass::epilogue::collective::CollectiveBuilder<
    cutlass::arch::Sm90, cutlass::arch::OpClassSparseTensorOp,
    TileShape, ClusterShape,
    cutlass::epilogue::collective::EpilogueTileAuto,
    Acc, Acc,
    Acc, cutlass::layout::ColumnMajor, 128 / cutlass::sizeof_bits<Acc>::value,
    Acc, cutlass::layout::ColumnMajor, 128 / cutlass::sizeof_bits<Acc>::value,
    cutlass::epilogue::collective::EpilogueScheduleAuto
  >::CollectiveOp;

using CollectiveMainloop = typename cutlass::gemm::collective::CollectiveBuilder<
    cutlass::arch::Sm90, cutlass::arch::OpClassSparseTensorOp,
    Elem, cutlass::layout::RowMajor, 128 / cutlass::sizeof_bits<Elem>::value,
    Elem, cutlass::layout::ColumnMajor, 128 / cutlass::sizeof_bits<Elem>::value,
    Acc,
    TileShape, ClusterShape,
    cutlass::gemm::collective::StageCountAutoCarveout<static_cast<int>(sizeof(typename CollectiveEpilogue::SharedStorage))>,
    cutlass::gemm::collective::KernelScheduleAuto
  >::CollectiveOp;

using GemmKernel = cutlass::gemm::kernel::GemmUniversal<
    cute::Shape<int,int,int,int>,
    CollectiveMainloop,
    CollectiveEpilogue
>;
using Gemm = cutlass::gemm::device::GemmUniversalAdapter<GemmKernel>;

auto* _anchor = &cutlass::device_kernel<GemmKernel>;


// ===== COMPILED SASS (sm_90a) =====

	.target	sm_90a

	.elftype	@"ET_EXEC"


//--------------------- .note.nv.tkinfo           --------------------------
	.section	.note.nv.tkinfo,"",@"SHT_NOTE"
	.sectionflags	@"SHF_NOTE_NV_TKINFO"
	.tkinfo
        /*0018*/ 	.word	0x00000002
        /*0030*/ 	.string	""
        /*0030*/ 	.string	"ptxas"
        /*0030*/ 	.string	"Cuda compilation tools, release 13.0, V13.0.88"
        /*0030*/ 	.string	"Build cuda_13.0.r13.0/compiler.36424714_0"
        /*0030*/ 	.string	"-arch sm_90a -m 64 "



//--------------------- .note.nv.cuinfo           --------------------------
	.section	.note.nv.cuinfo,"",@"SHT_NOTE"
	.sectionflags	@"SHF_NOTE_NV_CUINFO"
        /*0018*/ 	.short	0x0002
        /*001a*/ 	.short	0x005a
        /*001c*/ 	.short	0x0082
	.zero		2


//--------------------- .nv.info                  --------------------------
	.section	.nv.info,"",@"SHT_CUDA_INFO"
	.align	4


	//----- nvinfo : EIATTR_REGCOUNT
	.align		4
        /*0000*/ 	.byte	0x04, 0x2f
        /*0002*/ 	.short	(.L_12 - .L_11)
	.align		4
.L_11:
        /*0004*/ 	.word	index@(_ZN7cutlass13device_kernelINS_4gemm6kernel13GemmUniversalIN4cute5tupleIJiiiiEEENS1_10collective13CollectiveMmaINS1_40MainloopSm90TmaGmmaWarpSpecializedSparseILi9ENS5_IJNS4_1CILi1EEENSA_ILi2EEESB_EEENS1_35KernelTmaWarpSpecializedCooperativeEEENS5_IJNSA_ILi128EEESG_NSA_ILi64EEEEEENS_10bfloat16_tENS5_IJNS4_6LayoutINS5_IJiNS5_IJSC_iEEEiEEENS5_IJlNS5_IJSB_SC_EEElEEEEENSK_INS5_IJNS5_IJNS5_IJNSA_ILi8EEESC_NSA_ILi4EEEEEEiEEENS5_IJNS5_IJNSA_ILi16EEESC_SC_EEEiEEEiEEENS5_IJNS5_IJNS5_IJSH_SU_NSA_ILi1024EEEEEENSA_ILi4096EEEEEENS5_IJNS5_IJSB_NSA_ILi512EEENSA_ILi32EEEEEElEEElEEEEEEEESJ_NS5_IJlSB_lEEENS4_8TiledMMAINS4_8MMA_AtomIJNS4_4SM904GMMA6SPARSE29GMMA_64x128x32_F32BF16BF16_SSILNS1D_5MajorE0ELS1G_0ELNS1D_7ScaleInE1ELS1H_1ELNS1D_9SparseSelE0EEEEEENSK_INS5_IJSC_SB_SB_EEENS5_IJSB_NSA_ILi0EEES1M_EEEEENS5_IJNS4_10UnderscoreES1P_S1P_EEEEENS4_23SM90_TMA_LOAD_MULTICASTENS4_14ComposedLayoutINS4_7SwizzleILi2ELi4ELi3EEENS4_25smem_sparse_ptr_flag_bitsILi2ELi16EEENSK_INS5_IJNS5_IJSB_SQ_EEENS5_IJSC_S13_EEEEEENS5_IJNS5_IJS1M_SH_EEESN_EEEEEEEvNS4_8identityENS4_13SM90_TMA_LOADENS1T_INS1U_ILi3ELi4ELi3EEENS4_18smem_ptr_flag_bitsILi16EEENSK_INS5_IJSQ_SH_EEENS5_IJSH_SB_EEEEEEEvS25_EENS_8epilogue10collective6detail29Sm90TmaWarpSpecializedAdapterINS2G_15DefaultEpilogueIfNS5_IJSB_llEEES2K_NS2F_6thread17LinearCombinationIfLi1EffLNS2L_9ScaleType4KindE0ELNS_15FloatRoundStyleE2EfEENS1_15EpilogueDefaultEEEEEvvEEEEvNT_6ParamsE)
        /*0008*/ 	.word	0x000000a8


	//----- nvinfo : EIATTR_FRAME_SIZE
	.align		4
.L_12:
        /*000c*/ 	.byte	0x04, 0x11
        /*000e*/ 	.short	(.L_14 - .L_13)
	.align		4
.L_13:
        /*0010*/ 	.word	index@(_ZN7cutlass13device_kernelINS_4gemm6kernel13GemmUniversalIN4cute5tupleIJiiiiEEENS1_10collective13CollectiveMmaINS1_40MainloopSm90TmaGmmaWarpSpecializedSparseILi9ENS5_IJNS4_1CILi1EEENSA_ILi2EEESB_EEENS1_35KernelTmaWarpSpecializedCooperativeEEENS5_IJNSA_ILi128EEESG_NSA_ILi64EEEEEENS_10bfloat16_tENS5_IJNS4_6LayoutINS5_IJiNS5_IJSC_iEEEiEEENS5_IJlNS5_IJSB_SC_EEElEEEEENSK_INS5_IJNS5_IJNS5_IJNSA_ILi8EEESC_NSA_ILi4EEEEEEiEEENS5_IJNS5_IJNSA_ILi16EEESC_SC_EEEiEEEiEEENS5_IJNS5_IJNS5_IJSH_SU_NSA_ILi1024EEEEEENSA_ILi4096EEEEEENS5_IJNS5_IJSB_NSA_ILi512EEENSA_ILi32EEEEEElEEElEEEEEEEESJ_NS5_IJlSB_lEEENS4_8TiledMMAINS4_8MMA_AtomIJNS4_4SM904GMMA6SPARSE29GMMA_64x128x32_F32BF16BF16_SSILNS1D_5MajorE0ELS1G_0ELNS1D_7ScaleInE1ELS1H_1ELNS1D_9SparseSelE0EEEEEENSK_INS5_IJSC_SB_SB_EEENS5_IJSB_NSA_ILi0EEES1M_EEEEENS5_IJNS4_10UnderscoreES1P_S1P_EEEEENS4_23SM90_TMA_LOAD_MULTICASTENS4_14ComposedLayoutINS4_7SwizzleILi2ELi4ELi3EEENS4_25smem_sparse_ptr_flag_bitsILi2ELi16EEENSK_INS5_IJNS5_IJSB_SQ_EEENS5_IJSC_S13_EEEEEENS5_IJNS5_IJS1M_SH_EEESN_EEEEEEEvNS4_8identityENS4_13SM90_TMA_LOADENS1T_INS1U_ILi3ELi4ELi3EEENS4_18smem_ptr_flag_bitsILi16EEENSK_INS5_IJSQ_SH_EEENS5_IJSH_SB_EEEEEEEvS25_EENS_8epilogue10collective6detail29Sm90TmaWarpSpecializedAdapterINS2G_15DefaultEpilogueIfNS5_IJSB_llEEES2K_NS2F_6thread17LinearCombinationIfLi1EffLNS2L_9ScaleType4KindE0ELNS_15FloatRoundStyleE2EfEENS1_15EpilogueDefaultEEEEEvvEEEEvNT_6ParamsE)
        /*0014*/ 	.word	0x00000000


	//----- nvinfo : EIATTR_MIN_STACK_SIZE
	.align		4
.L_14:
        /*0018*/ 	.byte	0x04, 0x12
        /*001a*/ 	.short	(.L_16 - .L_15)
	.align		4
.L_15:
        /*001c*/ 	.word	index@(_ZN7cutlass13device_kernelINS_4gemm6kernel13GemmUniversalIN4cute5tupleIJiiiiEEENS1_10collective13CollectiveMmaINS1_40MainloopSm90TmaGmmaWarpSpecializedSparseILi9ENS5_IJNS4_1CILi1EEENSA_ILi2EEESB_EEENS1_35KernelTmaWarpSpecializedCooperativeEEENS5_IJNSA_ILi128EEESG_NSA_ILi64EEEEEENS_10bfloat16_tENS5_IJNS4_6LayoutINS5_IJiNS5_IJSC_iEEEiEEENS5_IJlNS5_IJSB_SC_EEElEEEEENSK_INS5_IJNS5_IJNS5_IJNSA_ILi8EEESC_NSA_ILi4EEEEEEiEEENS5_IJNS5_IJNSA_ILi16EEESC_SC_EEEiEEEiEEENS5_IJNS5_IJNS5_IJSH_SU_NSA_ILi1024EEEEEENSA_ILi4096EEEEEENS5_IJNS5_IJSB_NSA_ILi512EEENSA_ILi32EEEEEElEEElEEEEEEEESJ_NS5_IJlSB_lEEENS4_8TiledMMAINS4_8MMA_AtomIJNS4_4SM904GMMA6SPARSE29GMMA_64x128x32_F32BF16BF16_SSILNS1D_5MajorE0ELS1G_0ELNS1D_7ScaleInE1ELS1H_1ELNS1D_9SparseSelE0EEEEEENSK_INS5_IJSC_SB_SB_EEENS5_IJSB_NSA_ILi0EEES1M_EEEEENS5_IJNS4_10UnderscoreES1P_S1P_EEEEENS4_23SM90_TMA_LOAD_MULTICASTENS4_14ComposedLayoutINS4_7SwizzleILi2ELi4ELi3EEENS4_25smem_sparse_ptr_flag_bitsILi2ELi16EEENSK_INS5_IJNS5_IJSB_SQ_EEENS5_IJSC_S13_EEEEEENS5_IJNS5_IJS1M_SH_EEESN_EEEEEEEvNS4_8identityENS4_13SM90_TMA_LOADENS1T_INS1U_ILi3ELi4ELi3EEENS4_18smem_ptr_flag_bitsILi16EEENSK_INS5_IJSQ_SH_EEENS5_IJSH_SB_EEEEEEEvS25_EENS_8epilogue10collective6detail29Sm90TmaWarpSpecializedAdapterINS2G_15DefaultEpilogueIfNS5_IJSB_llEEES2K_NS2F_6thread17LinearCombinationIfLi1EffLNS2L_9ScaleType4KindE0ELNS_15FloatRoundStyleE2EfEENS1_15EpilogueDefaultEEEEEvvEEEEvNT_6ParamsE)
        /*0020*/ 	.word	0x00000000
.L_16:


//--------------------- .nv.compat                --------------------------
	.section	.nv.compat,"",@"SHT_CUDA_COMPAT_INFO"
	.align	4
        /*0000*/ 	.byte	0x02, 0x09, 0x01, 0x00, 0x02, 0x02, 0x04, 0x00, 0x02, 0x05, 0x05, 0x00, 0x03, 0x07, 0x01, 0x01
        /*0010*/ 	.byte	0x02, 0x03, 0x01, 0x00, 0x02, 0x06, 0x01, 0x00, 0x04, 0x0b, 0x08, 0x00, 0x00, 0x00, 0x00, 0x00
        /*0020*/ 	.byte	0x00, 0x00, 0x00, 0x00


//--------------------- .nv.info._ZN7cutlass13device_kernelINS_4gemm6kernel13GemmUniversalIN4cute5tupleIJiiiiEEENS1_10collective13CollectiveMmaINS1_40MainloopSm90TmaGmmaWarpSpecializedSparseILi9ENS5_IJNS4_1CILi1EEENSA_ILi2EEESB_EEENS1_35KernelTmaWarpSpecializedCooperativeEEENS5_IJNSA_ILi128EEESG_NSA_ILi64EEEEEENS_10bfloat16_tENS5_IJNS4_6LayoutINS5_IJiNS5_IJSC_iEEEiEEENS5_IJlNS5_IJSB_SC_EEElEEEEENSK_INS5_IJNS5_IJNS5_IJNSA_ILi8EEESC_NSA_ILi4EEEEEEiEEENS5_IJNS5_IJNSA_ILi16EEESC_SC_EEEiEEEiEEENS5_IJNS5_IJNS5_IJSH_SU_NSA_ILi1024EEEEEENSA_ILi4096EEEEEENS5_IJNS5_IJSB_NSA_ILi512EEENSA_ILi32EEEEEElEEElEEEEEEEESJ_NS5_IJlSB_lEEENS4_8TiledMMAINS4_8MMA_AtomIJNS4_4SM904GMMA6SPARSE29GMMA_64x128x32_F32BF16BF16_SSILNS1D_5MajorE0ELS1G_0ELNS1D_7ScaleInE1ELS1H_1ELNS1D_9SparseSelE0EEEEEENSK_INS5_IJSC_SB_SB_EEENS5_IJSB_NSA_ILi0EEES1M_EEEEENS5_IJNS4_10UnderscoreES1P_S1P_EEEEENS4_23SM90_TMA_LOAD_MULTICASTENS4_14ComposedLayoutINS4_7SwizzleILi2ELi4ELi3EEENS4_25smem_sparse_ptr_flag_bitsILi2ELi16EEENSK_INS5_IJNS5_IJSB_SQ_EEENS5_IJSC_S13_EEEEEENS5_IJNS5_IJS1M_SH_EEESN_EEEEEEEvNS4_8identityENS4_13SM90_TMA_LOADENS1T_INS1U_ILi3ELi4ELi3EEENS4_18smem_ptr_flag_bitsILi16EEENSK_INS5_IJSQ_SH_EEENS5_IJSH_SB_EEEEEEEvS25_EENS_8epilogue10collective6detail29Sm90TmaWarpSpecializedAdapterINS2G_15DefaultEpilogueIfNS5_IJSB_llEEES2K_NS2F_6thread17LinearCombinationIfLi1EffLNS2L_9ScaleType4KindE0ELNS_15FloatRoundStyleE2EfEENS1_15EpilogueDefaultEEEEEvvEEEEvNT_6ParamsE --------------------------
	.section	.nv.info._ZN7cutlass13device_kernelINS_4gemm6kernel13GemmUniversalIN4cute5tupleIJiiiiEEENS1_10collective13CollectiveMmaINS1_40MainloopSm90TmaGmmaWarpSpecializedSparseILi9ENS5_IJNS4_1CILi1EEENSA_ILi2EEESB_EEENS1_35KernelTmaWarpSpecializedCooperativeEEENS5_IJNSA_ILi128EEESG_NSA_ILi64EEEEEENS_10bfloat16_tENS5_IJNS4_6LayoutINS5_IJiNS5_IJSC_iEEEiEEENS5_IJlNS5_IJSB_SC_EEElEEEEENSK_INS5_IJNS5_IJNS5_IJNSA_ILi8EEESC_NSA_ILi4EEEEEEiEEENS5_IJNS5_IJNSA_ILi16EEESC_SC_EEEiEEEiEEENS5_IJNS5_IJNS5_IJSH_SU_NSA_ILi1024EEEEEENSA_ILi4096EEEEEENS5_IJNS5_IJSB_NSA_ILi512EEENSA_ILi32EEEEEElEEElEEEEEEEESJ_NS5_IJlSB_lEEENS4_8TiledMMAINS4_8MMA_AtomIJNS4_4SM904GMMA6SPARSE29GMMA_64x128x32_F32BF16BF16_SSILNS1D_5MajorE0ELS1G_0ELNS1D_7ScaleInE1ELS1H_1ELNS1D_9SparseSelE0EEEEEENSK_INS5_IJSC_SB_SB_EEENS5_IJSB_NSA_ILi0EEES1M_EEEEENS5_IJNS4_10UnderscoreES1P_S1P_EEEEENS4_23SM90_TMA_LOAD_MULTICASTENS4_14ComposedLayoutINS4_7SwizzleILi2ELi4ELi3EEENS4_25smem_sparse_ptr_flag_bitsILi2ELi16EEENSK_INS5_IJNS5_IJSB_SQ_EEENS5_IJSC_S13_EEEEEENS5_IJNS5_IJS1M_SH_EEESN_EEEEEEEvNS4_8identityENS4_13SM90_TMA_LOADENS1T_INS1U_ILi3ELi4ELi3EEENS4_18smem_ptr_flag_bitsILi16EEENSK_INS5_IJSQ_SH_EEENS5_IJSH_SB_EEEEEEEvS25_EENS_8epilogue10collective6detail29Sm90TmaWarpSpecializedAdapterINS2G_15DefaultEpilogueIfNS5_IJSB_llEEES2K_NS2F_6thread17LinearCombinationIfLi1EffLNS2L_9ScaleType4KindE0ELNS_15FloatRoundStyleE2EfEENS1_15EpilogueDefaultEEEEEvvEEEEvNT_6ParamsE,"",@"SHT_CUDA_INFO"
	.sectionflags	@""
	.align	4


	//----- nvinfo : EIATTR_CUDA_API_VERSION
	.align		4
        /*0000*/ 	.byte	0x04, 0x37
        /*0002*/ 	.short	(.L_18 - .L_17)
.L_17:
        /*0004*/ 	.word	0x00000082


	//----- nvinfo : EIATTR_KPARAM_INFO
	.align		4
.L_18:
        /*0008*/ 	.byte	0x04, 0x17
        /*000a*/ 	.short	(.L_20 - .L_19)
.L_19:
        /*000c*/ 	.word	0x00000000
        /*0010*/ 	.short	0x0000
        /*0012*/ 	.short	0x0070
        /*0014*/ 	.byte	0x00, 0xf0, 0x01, 0x14


	//----- nvinfo : EIATTR_SPARSE_MMA_MASK
	.align		4
.L_20:
        /*0018*/ 	.byte	0x03, 0x50
        /*001a*/ 	.short	0x0002


	//----- nvinfo : EIATTR_MAXREG_COUNT
	.align		4
        /*001c*/ 	.byte	0x03, 0x1b
        /*001e*/ 	.short	0x00a8


	//----- nvinfo : EIATTR_NUM_BARRIERS
	.align		4
        /*0020*/ 	.byte	0x02, 0x4c
        /*0022*/ 	.byte	0x01
	.zero		1


	//----- nvinfo : EIATTR_MERCURY_ISA_VERSION
	.align		4
        /*0024*/ 	.byte	0x03, 0x5f
        /*0026*/ 	.short	0x0101


	//----- nvinfo : EIATTR_INT_WARP_WIDE_INSTR_OFFSETS
	.align		4
        /*0028*/ 	.byte	0x04, 0x31
        /*002a*/ 	.short	(.L_22 - .L_21)


	//   ....[0]....
.L_21:
        /*002c*/ 	.word	0x00000580


	//   ....[1]....
        /*0030*/ 	.word	0x000005a0


	//   ....[2]....
        /*0034*/ 	.word	0x00000740


	//----- nvinfo : EIATTR_COOP_GROUP_MASK_REGIDS
	.align		4
.L_22:
        /*0038*/ 	.byte	0x04, 0x29
        /*003a*/ 	.short	(.L_24 - .L_23)


	//   ....[0]....
.L_23:
        /*003c*/ 	.word	0xffffffff


	//   ....[1]....
        /*0040*/ 	.word	0xffffffff


	//   ....[2]....
        /*0044*/ 	.word	0xffffffff


	//   ....[3]....
        /*0048*/ 	.word	0xffffffff


	//   ....[4]....
        /*004c*/ 	.word	0xffffffff


	//   ....[5]....
        /*0050*/ 	.word	0xffffffff


	//----- nvinfo : EIATTR_COOP_GROUP_INSTR_OFFSETS
	.align		4
.L_24:
        /*0054*/ 	.byte	0x04, 0x28
        /*0056*/ 	.short	(.L_26 - .L_25)


	//   ....[0]....
.L_25:
        /*0058*/ 	.word	0x00000060


	//   ....[1]....
        /*005c*/ 	.word	0x00000070


	//   ....[2]....
        /*0060*/ 	.word	0x00000160


	//   ....[3]....
        /*0064*/ 	.word	0x000003c0


	//   ....[4]....
        /*0068*/ 	.word	0x00000870


	//   ....[5]....
        /*006c*/ 	.word	0x000012f0


	//----- nvinfo : EIATTR_REG_RECONFIG
	.align		4
.L_26:
        /*0070*/ 	.byte	0x01, 0x54
	.zero		2


	//----- nvinfo : EIATTR_MBARRIER_INSTR_OFFSETS
	.align		4
        /*0074*/ 	.byte	0x04, 0x39
        /*0076*/ 	.short	(.L_28 - .L_27)


	//   ....[0]....
.L_27:
        /*0078*/ 	.word	0x00000280
        /*007c*/ 	.word	0x000000ff
        /*0080*/ 	.word	0x00000000
        /*0084*/ 	.short	0x0100
        /*0086*/ 	.byte	0x08
	.zero		1


	//   ....[1]....
        /*0088*/ 	.word	0x00000290
        /*008c*/ 	.word	0x000000ff
        /*0090*/ 	.word	0x00000048
        /*0094*/ 	.short	0x0100
        /*0096*/ 	.byte	0x08
	.zero		1


	//   ....[2]....
        /*0098*/ 	.word	0x000002a0
        /*009c*/ 	.word	0x000000ff
        /*00a0*/ 	.word	0x00000008
        /*00a4*/ 	.short	0x0100
        /*00a6*/ 	.byte	0x08
	.zero		1


	//   ....[3]....
        /*00a8*/ 	.word	0x000002b0
        /*00ac*/ 	.word	0x000000ff
        /*00b0*/ 	.word	0x00000050
        /*00b4*/ 	.short	0x0100
        /*00b6*/ 	.byte	0x08
	.zero		1


	//   ....[4]....
        /*00b8*/ 	.word	0x000002c0
        /*00bc*/ 	.word	0x000000ff
        /*00c0*/ 	.word	0x00000010
        /*00c4*/ 	.short	0x0100
        /*00c6*/ 	.byte	0x08
	.zero		1


	//   ....[5]....
        /*00c8*/ 	.word	0x000002d0
        /*00cc*/ 	.word	0x000000ff
        /*00d0*/ 	.word	0x00000058
        /*00d4*/ 	.short	0x0100
        /*00d6*/ 	.byte	0x08
	.zero		1


	//   ....[6]....
        /*00d8*/ 	.word	0x000002e0
        /*00dc*/ 	.word	0x000000ff
        /*00e0*/ 	.word	0x00000018
        /*00e4*/ 	.short	0x0100
        /*00e6*/ 	.byte	0x08
	.zero		1


	//   ....[7]....
        /*00e8*/ 	.word	0x000002f0
        /*00ec*/ 	.word	0x000000ff
        /*00f0*/ 	.word	0x00000060
        /*00f4*/ 	.short	0x0100
        /*00f6*/ 	.byte	0x08
	.zero		1


	//   ....[8]....
        /*00f8*/ 	.word	0x00000300
        /*00fc*/ 	.word	0x000000ff
        /*0100*/ 	.word	0x00000020
        /*0104*/ 	.short	0x0100
        /*0106*/ 	.byte	0x08
	.zero		1


	//   ....[9]....
        /*0108*/ 	.word	0x00000310
        /*010c*/ 	.word	0x000000ff
        /*0110*/ 	.word	0x00000068
        /*0114*/ 	.short	0x0100
        /*0116*/ 	.byte	0x08
	.zero		1


	//   ....[10]....
        /*0118*/ 	.word	0x00000320
        /*011c*/ 	.word	0x000000ff
        /*0120*/ 	.word	0x00000028
        /*0124*/ 	.short	0x0100
        /*0126*/ 	.byte	0x08
	.zero		1


	//   ....[11]....
        /*0128*/ 	.word	0x00000330
        /*012c*/ 	.word	0x000000ff
        /*0130*/ 	.word	0x00000070
        /*0134*/ 	.short	0x0100
        /*0136*/ 	.byte	0x08
	.zero		1


	//   ....[12]....
        /*0138*/ 	.word	0x00000340
        /*013c*/ 	.word	0x000000ff
        /*0140*/ 	.word	0x00000030
        /*0144*/ 	.short	0x0100
        /*0146*/ 	.byte	0x08
	.zero		1


	//   ....[13]....
        /*0148*/ 	.word	0x00000350
        /*014c*/ 	.word	0x000000ff
        /*0150*/ 	.word	0x00000078
        /*0154*/ 	.short	0x0100
        /*0156*/ 	.byte	0x08
	.zero		1


	//   ....[14]....
        /*0158*/ 	.word	0x00000360
        /*015c*/ 	.word	0x000000ff
        /*0160*/ 	.word	0x00000038
        /*0164*/ 	.short	0x0100
        /*0166*/ 	.byte	0x08
	.zero		1


	//   ....[15]....
        /*0168*/ 	.word	0x00000370
        /*016c*/ 	.word	0x000000ff
        /*0170*/ 	.word	0x00000080
        /*0174*/ 	.short	0x0100
        /*0176*/ 	.byte	0x08
	.zero		1


	//   ....[16]....
        /*0178*/ 	.word	0x00000380
        /*017c*/ 	.word	0x000000ff
        /*0180*/ 	.word	0x00000040
        /*0184*/ 	.short	0x0100
        /*0186*/ 	.byte	0x08
	.zero		1


	//   ....[17]....
        /*0188*/ 	.word	0x00000390
        /*018c*/ 	.word	0x000000ff
        /*0190*/ 	.word	0x00000088
        /*0194*/ 	.short	0x0100
        /*0196*/ 	.byte	0x08
	.zero		1


	//   ....[18]....
        /*0198*/ 	.word	0x000007c0
        /*019c*/ 	.word	0x000000ff
        /*01a0*/ 	.word	0x000000a0
        /*01a4*/ 	.short	0x0100
        /*01a6*/ 	.byte	0x06
	.zero		1


	//   ....[19]....
        /*01a8*/ 	.word	0x00000820
        /*01ac*/ 	.word	0x000000ff
        /*01b0*/ 	.word	0x000000a8
        /*01b4*/ 	.short	0x0100
        /*01b6*/ 	.byte	0x06
	.zero		1


	//   ....[20]....
        /*01b8*/ 	.word	0x00001630
        /*01bc*/ 	.word	0x000000ff
        /*01c0*/ 	.word	0x00000000
        /*01c4*/ 	.short	0x010a
        /*01c6*/ 	.byte	0x08
	.zero		1


	//   ....[21]....
        /*01c8*/ 	.word	0x000016c0
        /*01cc*/ 	.word	0x000000ff
        /*01d0*/ 	.word	0x00000000
        /*01d4*/ 	.short	0x010a
        /*01d6*/ 	.byte	0x08
	.zero		1


	//   ....[22]....
        /*01d8*/ 	.word	0x000018a0
        /*01dc*/ 	.word	0x00000010
        /*01e0*/ 	.word	0x00000000
        /*01e4*/ 	.short	0x0101
        /*01e6*/ 	.byte	0x3f
	.zero		1


	//   ....[23]....
        /*01e8*/ 	.word	0x00007650
        /*01ec*/ 	.word	0x00000017
        /*01f0*/ 	.word	0x00000048
        /*01f4*/ 	.short	0x010a
        /*01f6*/ 	.byte	0x3f
	.zero		1


	//   ....[24]....
        /*01f8*/ 	.word	0x00007a80
        /*01fc*/ 	.word	0x00000005
        /*0200*/ 	.word	0x000000a8
        /*0204*/ 	.short	0x0101
        /*0206*/ 	.byte	0x3f
	.zero		1


	//   ....[25]....
        /*0208*/ 	.word	0x000081c0
        /*020c*/ 	.word	0x00000005
        /*0210*/ 	.word	0x00000000
        /*0214*/ 	.short	0x010a
        /*0216*/ 	.byte	0x3f
	.zero		1


	//   ....[26]....
        /*0218*/ 	.word	0x00008240
        /*021c*/ 	.word	0x00000007
        /*0220*/ 	.word	0x00000000
        /*0224*/ 	.short	0x010a
        /*0226*/ 	.byte	0x3f
	.zero		1


	//   ....[27]....
        /*0228*/ 	.word	0x000082d0
        /*022c*/ 	.word	0x00000006
        /*0230*/ 	.word	0x00000000
        /*0234*/ 	.short	0x010a
        /*0236*/ 	.byte	0x3f
	.zero		1


	//   ....[28]....
        /*0238*/ 	.word	0x00008360
        /*023c*/ 	.word	0x00000009
        /*0240*/ 	.word	0x00000000
        /*0244*/ 	.short	0x010a
        /*0246*/ 	.byte	0x3f
	.zero		1


	//   ....[29]....
        /*0248*/ 	.word	0x000083f0
        /*024c*/ 	.word	0x00000006
        /*0250*/ 	.word	0x00000000
        /*0254*/ 	.short	0x010a
        /*0256*/ 	.byte	0x3f
	.zero		1


	//   ....[30]....
        /*0258*/ 	.word	0x00008480
        /*025c*/ 	.word	0x00000009
        /*0260*/ 	.word	0x00000000
        /*0264*/ 	.short	0x010a
        /*0266*/ 	.byte	0x3f
	.zero		1


	//   ....[31]....
        /*0268*/ 	.word	0x00008510
        /*026c*/ 	.word	0x00000008
        /*0270*/ 	.word	0x00000000
        /*0274*/ 	.short	0x010a
        /*0276*/ 	.byte	0x3f
	.zero		1


	//   ....[32]....
        /*0278*/ 	.word	0x000085a0
        /*027c*/ 	.word	0x0000000b
        /*0280*/ 	.word	0x00000000
        /*0284*/ 	.short	0x010a
        /*0286*/ 	.byte	0x3f
	.zero		1


	//   ....[33]....
        /*0288*/ 	.word	0x00008630
        /*028c*/ 	.word	0x00000003
        /*0290*/ 	.word	0x00000000
        /*0294*/ 	.short	0x010a
        /*0296*/ 	.byte	0x3f
	.zero		1


	//   ....[34]....
        /*0298*/ 	.word	0x000086a0
        /*029c*/ 	.word	0x00000010
        /*02a0*/ 	.word	0x00000000
        /*02a4*/ 	.short	0x010a
        /*02a6*/ 	.byte	0x3f
	.zero		1


	//   ....[35]....
        /*02a8*/ 	.word	0x00008770
        /*02ac*/ 	.word	0x00000017
        /*02b0*/ 	.word	0x00000048
        /*02b4*/ 	.short	0x010a
        /*02b6*/ 	.byte	0x3f
	.zero		1


	//   ....[36]....
        /*02b8*/ 	.word	0x00008840
        /*02bc*/ 	.word	0x00000005
        /*02c0*/ 	.word	0x00000000
        /*02c4*/ 	.short	0x010a
        /*02c6*/ 	.byte	0x3f
	.zero		1


	//   ....[37]....
        /*02c8*/ 	.word	0x00008890
        /*02cc*/ 	.word	0x00000007
        /*02d0*/ 	.word	0x00000000
        /*02d4*/ 	.short	0x010a
        /*02d6*/ 	.byte	0x3f
	.zero		1


	//   ....[38]....
        /*02d8*/ 	.word	0x000088e0
        /*02dc*/ 	.word	0x00000006
        /*02e0*/ 	.word	0x00000000
        /*02e4*/ 	.short	0x010a
        /*02e6*/ 	.byte	0x3f
	.zero		1


	//   ....[39]....
        /*02e8*/ 	.word	0x00008930
        /*02ec*/ 	.word	0x00000009
        /*02f0*/ 	.word	0x00000000
        /*02f4*/ 	.short	0x010a
        /*02f6*/ 	.byte	0x3f
	.zero		1


	//   ....[40]....
        /*02f8*/ 	.word	0x00008980
        /*02fc*/ 	.word	0x00000006
        /*0300*/ 	.word	0x00000000
        /*0304*/ 	.short	0x010a
        /*0306*/ 	.byte	0x3f
	.zero		1


	//   ....[41]....
        /*0308*/ 	.word	0x000089d0
        /*030c*/ 	.word	0x00000009
        /*0310*/ 	.word	0x00000000
        /*0314*/ 	.short	0x010a
        /*0316*/ 	.byte	0x3f
	.zero		1


	//   ....[42]....
        /*0318*/ 	.word	0x00008a20
        /*031c*/ 	.word	0x00000008
        /*0320*/ 	.word	0x00000000
        /*0324*/ 	.short	0x010a
        /*0326*/ 	.byte	0x3f
	.zero		1


	//   ....[43]....
        /*0328*/ 	.word	0x00008a70
        /*032c*/ 	.word	0x0000000b
        /*0330*/ 	.word	0x00000000
        /*0334*/ 	.short	0x010a
        /*0336*/ 	.byte	0x3f
	.zero		1


	//----- nvinfo : EIATTR_NUM_MBARRIERS
	.align		4
.L_28:
        /*0338*/ 	.byte	0x03, 0x38
        /*033a*/ 	.short	0x0014


	//----- nvinfo : EIATTR_EXIT_INSTR_OFFSETS
	.align		4
        /*033c*/ 	.byte	0x04, 0x1c
        /*033e*/ 	.short	(.L_30 - .L_29)


	//   ....[0]....
.L_29:
        /*0340*/ 	.word	0x000009d0


	//   ....[1]....
        /*0344*/ 	.word	0x000011c0


	//   ....[2]....
        /*0348*/ 	.word	0x00006d40


	//   ....[3]....
        /*034c*/ 	.word	0x00007290


	//   ....[4]....
        /*0350*/ 	.word	0x00008680


	//----- nvinfo : EIATTR_MAX_THREADS
	.align		4
.L_30:
        /*0354*/ 	.byte	0x04, 0x05
        /*0356*/ 	.short	(.L_32 - .L_31)
.L_31:
        /*0358*/ 	.word	0x00000180
        /*035c*/ 	.word	0x00000001
        /*0360*/ 	.word	0x00000001


	//----- nvinfo : EIATTR_CRS_STACK_SIZE
	.align		4
.L_32:
        /*0364*/ 	.byte	0x04, 0x1e
        /*0366*/ 	.short	(.L_34 - .L_33)
.L_33:
        /*0368*/ 	.word	0x00000000


	//----- nvinfo : EIATTR_CBANK_PARAM_SIZE
	.align		4
.L_34:
        /*036c*/ 	.byte	0x03, 0x19
        /*036e*/ 	.short	0x0570


	//----- nvinfo : EIATTR_PARAM_CBANK
	.align		4
        /*0370*/ 	.byte	0x04, 0x0a
        /*0372*/ 	.short	(.L_36 - .L_35)
	.align		4
.L_35:
        /*0374*/ 	.word	index@(.nv.constant0._ZN7cutlass13device_kernelINS_4gemm6kernel13GemmUniversalIN4cute5tupleIJiiiiEEENS1_10collective13CollectiveMmaINS1_40MainloopSm90TmaGmmaWarpSpecializedSparseILi9ENS5_IJNS4_1CILi1EEENSA_ILi2EEESB_EEENS1_35KernelTmaWarpSpecializedCooperativeEEENS5_IJNSA_ILi128EEESG_NSA_ILi64EEEEEENS_10bfloat16_tENS5_IJNS4_6LayoutINS5_IJiNS5_IJSC_iEEEiEEENS5_IJlNS5_IJSB_SC_EEElEEEEENSK_INS5_IJNS5_IJNS5_IJNSA_ILi8EEESC_NSA_ILi4EEEEEEiEEENS5_IJNS5_IJNSA_ILi16EEESC_SC_EEEiEEEiEEENS5_IJNS5_IJNS5_IJSH_SU_NSA_ILi1024EEEEEENSA_ILi4096EEEEEENS5_IJNS5_IJSB_NSA_ILi512EEENSA_ILi32EEEEEElEEElEEEEEEEESJ_NS5_IJlSB_lEEENS4_8TiledMMAINS4_8MMA_AtomIJNS4_4SM904GMMA6SPARSE29GMMA_64x128x32_F32BF16BF16_SSILNS1D_5MajorE0ELS1G_0ELNS1D_7ScaleInE1ELS1H_1ELNS1D_9SparseSelE0EEEEEENSK_INS5_IJSC_SB_SB_EEENS5_IJSB_NSA_ILi0EEES1M_EEEEENS5_IJNS4_10UnderscoreES1P_S1P_EEEEENS4_23SM90_TMA_LOAD_MULTICASTENS4_14ComposedLayoutINS4_7SwizzleILi2ELi4ELi3EEENS4_25smem_sparse_ptr_flag_bitsILi2ELi16EEENSK_INS5_IJNS5_IJSB_SQ_EEENS5_IJSC_S13_EEEEEENS5_IJNS5_IJS1M_SH_EEESN_EEEEEEEvNS4_8identityENS4_13SM90_TMA_LOADENS1T_INS1U_ILi3ELi4ELi3EEENS4_18smem_ptr_flag_bitsILi16EEENSK_INS5_IJSQ_SH_EEENS5_IJSH_SB_EEEEEEEvS25_EENS_8epilogue10collective6detail29Sm90TmaWarpSpecializedAdapterINS2G_15DefaultEpilogueIfNS5_IJSB_llEEES2K_NS2F_6thread17LinearCombinationIfLi1EffLNS2L_9ScaleType4KindE0ELNS_15FloatRoundStyleE2EfEENS1_15EpilogueDefaultEEEEEvvEEEEvNT_6ParamsE)
        /*0378*/ 	.short	0x0210
        /*037a*/ 	.short	0x0570


	//----- nvinfo : EIATTR_SW_WAR
	.align		4
.L_36:
        /*037c*/ 	.byte	0x04, 0x36
        /*037e*/ 	.short	(.L_38 - .L_37)
.L_37:
        /*0380*/ 	.word	0x00000008
.L_38:


//--------------------- .nv.callgraph             --------------------------
	.section	.nv.callgraph,"",@"SHT_CUDA_CALLGRAPH"
	.align	4
	.sectionentsize	8
	.align		4
        /*0000*/ 	.word	0x00000000
	.align		4
        /*0004*/ 	.word	0xffffffff
	.align		4
        /*0008*/ 	.word	0x00000000
	.align		4
        /*000c*/ 	.word	0xfffffffe
	.align		4
        /*0010*/ 	.word	0x00000000
	.align		4
        /*0014*/ 	.word	0xfffffffd
	.align		4
        /*0018*/ 	.word	0x00000000
	.align		4
        /*001c*/ 	.word	0xfffffffc


//--------------------- .nv.constant4             --------------------------
	.section	.nv.constant4,"a",@progbits
	.align	8
	.align		8
.nv.constant4:
        /*0000*/ 	.dword	_ZN39_INTERNAL_5e91352a_4_k_cu_1bc8ac55_26674cuda3std3__45__cpo5beginE
	.align		8
        /*0008*/ 	.dword	_ZN39_INTERNAL_5e91352a_4_k_cu_1bc8ac55_26674cuda3std3__45__cpo3endE
	.align		8
        /*0010*/ 	.dword	_ZN39_INTERNAL_5e91352a_4_k_cu_1bc8ac55_26674cuda3std3__45__cpo6cbeginE
	.align		8
        /*0018*/ 	.dword	_ZN39_INTERNAL_5e91352a_4_k_cu_1bc8ac55_26674cuda3std3__45__cpo4cendE
	.align		8
        /*0020*/ 	.dword	_ZN39_INTERNAL_5e91352a_4_k_cu_1bc8ac55_26674cuda3std3__441_GLOBAL__N__5e91352a_4_k_cu_1bc8ac55_26676ignoreE
	.align		8
        /*0028*/ 	.dword	_ZN39_INTERNAL_5e91352a_4_k_cu_1bc8ac55_26674cuda3std3__419piecewise_constructE
	.align		8
        /*0030*/ 	.dword	_ZN39_INTERNAL_5e91352a_4_k_cu_1bc8ac55_26674cuda3std3__48in_placeE
	.align		8
        /*0038*/ 	.dword	_ZN39_INTERNAL_5e91352a_4_k_cu_1bc8ac55_26674cuda3std6ranges3__45__cpo4swapE
	.align		8
        /*0040*/ 	.dword	_ZN39_INTERNAL_5e91352a_4_k_cu_1bc8ac55_26674cuda3std6ranges3__45__cpo9iter_moveE
	.align		8
        /*0048*/ 	.dword	_ZN39_INTERNAL_5e91352a_4_k_cu_1bc8ac55_26674cute7productE
	.align		8
        /*0050*/ 	.dword	_ZN39_INTERNAL_5e91352a_4_k_cu_1bc8ac55_26674cute1_E


//--------------------- .text._ZN7cutlass13device_kernelINS_4gemm6kernel13GemmUniversalIN4cute5tupleIJiiiiEEENS1_10collective13CollectiveMmaINS1_40MainloopSm90TmaGmmaWarpSpecializedSparseILi9ENS5_IJNS4_1CILi1EEENSA_ILi2EEESB_EEENS1_35KernelTmaWarpSpecializedCooperativeEEENS5_IJNSA_ILi128EEESG_NSA_ILi64EEEEEENS_10bfloat16_tENS5_IJNS4_6LayoutINS5_IJiNS5_IJSC_iEEEiEEENS5_IJlNS5_IJSB_SC_EEElEEEEENSK_INS5_IJNS5_IJNS5_IJNSA_ILi8EEESC_NSA_ILi4EEEEEEiEEENS5_IJNS5_IJNSA_ILi16EEESC_SC_EEEiEEEiEEENS5_IJNS5_IJNS5_IJSH_SU_NSA_ILi1024EEEEEENSA_ILi4096EEEEEENS5_IJNS5_IJSB_NSA_ILi512EEENSA_ILi32EEEEEElEEElEEEEEEEESJ_NS5_IJlSB_lEEENS4_8TiledMMAINS4_8MMA_AtomIJNS4_4SM904GMMA6SPARSE29GMMA_64x128x32_F32BF16BF16_SSILNS1D_5MajorE0ELS1G_0ELNS1D_7ScaleInE1ELS1H_1ELNS1D_9SparseSelE0EEEEEENSK_INS5_IJSC_SB_SB_EEENS5_IJSB_NSA_ILi0EEES1M_EEEEENS5_IJNS4_10UnderscoreES1P_S1P_EEEEENS4_23SM90_TMA_LOAD_MULTICASTENS4_14ComposedLayoutINS4_7SwizzleILi2ELi4ELi3EEENS4_25smem_sparse_ptr_flag_bitsILi2ELi16EEENSK_INS5_IJNS5_IJSB_SQ_EEENS5_IJSC_S13_EEEEEENS5_IJNS5_IJS1M_SH_EEESN_EEEEEEEvNS4_8identityENS4_13SM90_TMA_LOADENS1T_INS1U_ILi3ELi4ELi3EEENS4_18smem_ptr_flag_bitsILi16EEENSK_INS5_IJSQ_SH_EEENS5_IJSH_SB_EEEEEEEvS25_EENS_8epilogue10collective6detail29Sm90TmaWarpSpecializedAdapterINS2G_15DefaultEpilogueIfNS5_IJSB_llEEES2K_NS2F_6thread17LinearCombinationIfLi1EffLNS2L_9ScaleType4KindE0ELNS_15FloatRoundStyleE2EfEENS1_15EpilogueDefaultEEEEEvvEEEEvNT_6ParamsE --------------------------
	.section	.text._ZN7cutlass13device_kernelINS_4gemm6kernel13GemmUniversalIN4cute5tupleIJiiiiEEENS1_10collective13CollectiveMmaINS1_40MainloopSm90TmaGmmaWarpSpecializedSparseILi9ENS5_IJNS4_1CILi1EEENSA_ILi2EEESB_EEENS1_35KernelTmaWarpSpecializedCooperativeEEENS5_IJNSA_ILi128EEESG_NSA_ILi64EEEEEENS_10bfloat16_tENS5_IJNS4_6LayoutINS5_IJiNS5_IJSC_iEEEiEEENS5_IJlNS5_IJSB_SC_EEElEEEEENSK_INS5_IJNS5_IJNS5_IJNSA_ILi8EEESC_NSA_ILi4EEEEEEiEEENS5_IJNS5_IJNSA_ILi16EEESC_SC_EEEiEEEiEEENS5_IJNS5_IJNS5_IJSH_SU_NSA_ILi1024EEEEEENSA_ILi4096EEEEEENS5_IJNS5_IJSB_NSA_ILi512EEENSA_ILi32EEEEEElEEElEEEEEEEESJ_NS5_IJlSB_lEEENS4_8TiledMMAINS4_8MMA_AtomIJNS4_4SM904GMMA6SPARSE29GMMA_64x128x32_F32BF16BF16_SSILNS1D_5MajorE0ELS1G_0ELNS1D_7ScaleInE1ELS1H_1ELNS1D_9SparseSelE0EEEEEENSK_INS5_IJSC_SB_SB_EEENS5_IJSB_NSA_ILi0EEES1M_EEEEENS5_IJNS4_10UnderscoreES1P_S1P_EEEEENS4_23SM90_TMA_LOAD_MULTICASTENS4_14ComposedLayoutINS4_7SwizzleILi2ELi4ELi3EEENS4_25smem_sparse_ptr_flag_bitsILi2ELi16EEENSK_INS5_IJNS5_IJSB_SQ_EEENS5_IJSC_S13_EEEEEENS5_IJNS5_IJS1M_SH_EEESN_EEEEEEEvNS4_8identityENS4_13SM90_TMA_LOADENS1T_INS1U_ILi3ELi4ELi3EEENS4_18smem_ptr_flag_bitsILi16EEENSK_INS5_IJSQ_SH_EEENS5_IJSH_SB_EEEEEEEvS25_EENS_8epilogue10collective6detail29Sm90TmaWarpSpecializedAdapterINS2G_15DefaultEpilogueIfNS5_IJSB_llEEES2K_NS2F_6thread17LinearCombinationIfLi1EffLNS2L_9ScaleType4KindE0ELNS_15FloatRoundStyleE2EfEENS1_15EpilogueDefaultEEEEEvvEEEEvNT_6ParamsE,"ax",@progbits
	.align	128
.text._ZN7cutlass13device_kernelINS_4gemm6kernel13GemmUniversalIN4cute5tupleIJiiiiEEENS1_10collective13CollectiveMmaINS1_40MainloopSm90TmaGmmaWarpSpecializedSparseILi9ENS5_IJNS4_1CILi1EEENSA_ILi2EEESB_EEENS1_35KernelTmaWarpSpecializedCooperativeEEENS5_IJNSA_ILi128EEESG_NSA_ILi64EEEEEENS_10bfloat16_tENS5_IJNS4_6LayoutINS5_IJiNS5_IJSC_iEEEiEEENS5_IJlNS5_IJSB_SC_EEElEEEEENSK_INS5_IJNS5_IJNS5_IJNSA_ILi8EEESC_NSA_ILi4EEEEEEiEEENS5_IJNS5_IJNSA_ILi16EEESC_SC_EEEiEEEiEEENS5_IJNS5_IJNS5_IJSH_SU_NSA_ILi1024EEEEEENSA_ILi4096EEEEEENS5_IJNS5_IJSB_NSA_ILi512EEENSA_ILi32EEEEEElEEElEEEEEEEESJ_NS5_IJlSB_lEEENS4_8TiledMMAINS4_8MMA_AtomIJNS4_4SM904GMMA6SPARSE29GMMA_64x128x32_F32BF16BF16_SSILNS1D_5MajorE0ELS1G_0ELNS1D_7ScaleInE1ELS1H_1ELNS1D_9SparseSelE0EEEEEENSK_INS5_IJSC_SB_SB_EEENS5_IJSB_NSA_ILi0EEES1M_EEEEENS5_IJNS4_10UnderscoreES1P_S1P_EEEEENS4_23SM90_TMA_LOAD_MULTICASTENS4_14ComposedLayoutINS4_7SwizzleILi2ELi4ELi3EEENS4_25smem_sparse_ptr_flag_bitsILi2ELi16EEENSK_INS5_IJNS5_IJSB_SQ_EEENS5_IJSC_S13_EEEEEENS5_IJNS5_IJS1M_SH_EEESN_EEEEEEEvNS4_8identityENS4_13SM90_TMA_LOADENS1T_INS1U_ILi3ELi4ELi3EEENS4_18smem_ptr_flag_bitsILi16EEENSK_INS5_IJSQ_SH_EEENS5_IJSH_SB_EEEEEEEvS25_EENS_8epilogue10collective6detail29Sm90TmaWarpSpecializedAdapterINS2G_15DefaultEpilogueIfNS5_IJSB_llEEES2K_NS2F_6thread17LinearCombinationIfLi1EffLNS2L_9ScaleType4KindE0ELNS_15FloatRoundStyleE2EfEENS1_15EpilogueDefaultEEEEEvvEEEEvNT_6ParamsE:
        .type           _ZN7cutlass13device_kernelINS_4gemm6kernel13GemmUniversalIN4cute5tupleIJiiiiEEENS1_10collective13CollectiveMmaINS1_40MainloopSm90TmaGmmaWarpSpecializedSparseILi9ENS5_IJNS4_1CILi1EEENSA_ILi2EEESB_EEENS1_35KernelTmaWarpSpecializedCooperativeEEENS5_IJNSA_ILi128EEESG_NSA_ILi64EEEEEENS_10bfloat16_tENS5_IJNS4_6LayoutINS5_IJiNS5_IJSC_iEEEiEEENS5_IJlNS5_IJSB_SC_EEElEEEEENSK_INS5_IJNS5_IJNS5_IJNSA_ILi8EEESC_NSA_ILi4EEEEEEiEEENS5_IJNS5_IJNSA_ILi16EEESC_SC_EEEiEEEiEEENS5_IJNS5_IJNS5_IJSH_SU_NSA_ILi1024EEEEEENSA_ILi4096EEEEEENS5_IJNS5_IJSB_NSA_ILi512EEENSA_ILi32EEEEEElEEElEEEEEEEESJ_NS5_IJlSB_lEEENS4_8TiledMMAINS4_8MMA_AtomIJNS4_4SM904GMMA6SPARSE29GMMA_64x128x32_F32BF16BF16_SSILNS1D_5MajorE0ELS1G_0ELNS1D_7ScaleInE1ELS1H_1ELNS1D_9SparseSelE0EEEEEENSK_INS5_IJSC_SB_SB_EEENS5_IJSB_NSA_ILi0EEES1M_EEEEENS5_IJNS4_10UnderscoreES1P_S1P_EEEEENS4_23SM90_TMA_LOAD_MULTICASTENS4_14ComposedLayoutINS4_7SwizzleILi2ELi4ELi3EEENS4_25smem_sparse_ptr_flag_bitsILi2ELi16EEENSK_INS5_IJNS5_IJSB_SQ_EEENS5_IJSC_S13_EEEEEENS5_IJNS5_IJS1M_SH_EEESN_EEEEEEEvNS4_8identityENS4_13SM90_TMA_LOADENS1T_INS1U_ILi3ELi4ELi3EEENS4_18smem_ptr_flag_bitsILi16EEENSK_INS5_IJSQ_SH_EEENS5_IJSH_SB_EEEEEEEvS25_EENS_8epilogue10collective6detail29Sm90TmaWarpSpecializedAdapterINS2G_15DefaultEpilogueIfNS5_IJSB_llEEES2K_NS2F_6thread17LinearCombinationIfLi1EffLNS2L_9ScaleType4KindE0ELNS_15FloatRoundStyleE2EfEENS1_15EpilogueDefaultEEEEEvvEEEEvNT_6ParamsE,@function
        .size           _ZN7cutlass13device_kernelINS_4gemm6kernel13GemmUniversalIN4cute5tupleIJiiiiEEENS1_10collective13CollectiveMmaINS1_40MainloopSm90TmaGmmaWarpSpecializedSparseILi9ENS5_IJNS4_1CILi1EEENSA_ILi2EEESB_EEENS1_35KernelTmaWarpSpecializedCooperativeEEENS5_IJNSA_ILi128EEESG_NSA_ILi64EEEEEENS_10bfloat16_tENS5_IJNS4_6LayoutINS5_IJiNS5_IJSC_iEEEiEEENS5_IJlNS5_IJSB_SC_EEElEEEEENSK_INS5_IJNS5_IJNS5_IJNSA_ILi8EEESC_NSA_ILi4EEEEEEiEEENS5_IJNS5_IJNSA_ILi16EEESC_SC_EEEiEEEiEEENS5_IJNS5_IJNS5_IJSH_SU_NSA_ILi1024EEEEEENSA_ILi4096EEEEEENS5_IJNS5_IJSB_NSA_ILi512EEENSA_ILi32EEEEEElEEElEEEEEEEESJ_NS5_IJlSB_lEEENS4_8TiledMMAINS4_8MMA_AtomIJNS4_4SM904GMMA6SPARSE29GMMA_64x128x32_F32BF16BF16_SSILNS1D_5MajorE0ELS1G_0ELNS1D_7ScaleInE1ELS1H_1ELNS1D_9SparseSelE0EEEEEENSK_INS5_IJSC_SB_SB_EEENS5_IJSB_NSA_ILi0EEES1M_EEEEENS5_IJNS4_10UnderscoreES1P_S1P_EEEEENS4_23SM90_TMA_LOAD_MULTICASTENS4_14ComposedLayoutINS4_7SwizzleILi2ELi4ELi3EEENS4_25smem_sparse_ptr_flag_bitsILi2ELi16EEENSK_INS5_IJNS5_IJSB_SQ_EEENS5_IJSC_S13_EEEEEENS5_IJNS5_IJS1M_SH_EEESN_EEEEEEEvNS4_8identityENS4_13SM90_TMA_LOADENS1T_INS1U_ILi3ELi4ELi3EEENS4_18smem_ptr_flag_bitsILi16EEENSK_INS5_IJSQ_SH_EEENS5_IJSH_SB_EEEEEEEvS25_EENS_8epilogue10collective6detail29Sm90TmaWarpSpecializedAdapterINS2G_15DefaultEpilogueIfNS5_IJSB_llEEES2K_NS2F_6thread17LinearCombinationIfLi1EffLNS2L_9ScaleType4KindE0ELNS_15FloatRoundStyleE2EfEENS1_15EpilogueDefaultEEEEEvvEEEEvNT_6ParamsE,(.L_x_199 - _ZN7cutlass13device_kernelINS_4gemm6kernel13GemmUniversalIN4cute5tupleIJiiiiEEENS1_10collective13CollectiveMmaINS1_40MainloopSm90TmaGmmaWarpSpecializedSparseILi9ENS5_IJNS4_1CILi1EEENSA_ILi2EEESB_EEENS1_35KernelTmaWarpSpecializedCooperativeEEENS5_IJNSA_ILi128EEESG_NSA_ILi64EEEEEENS_10bfloat16_tENS5_IJNS4_6LayoutINS5_IJiNS5_IJSC_iEEEiEEENS5_IJlNS5_IJSB_SC_EEElEEEEENSK_INS5_IJNS5_IJNS5_IJNSA_ILi8EEESC_NSA_ILi4EEEEEEiEEENS5_IJNS5_IJNSA_ILi16EEESC_SC_EEEiEEEiEEENS5_IJNS5_IJNS5_IJSH_SU_NSA_ILi1024EEEEEENSA_ILi4096EEEEEENS5_IJNS5_IJSB_NSA_ILi512EEENSA_ILi32EEEEEElEEElEEEEEEEESJ_NS5_IJlSB_lEEENS4_8TiledMMAINS4_8MMA_AtomIJNS4_4SM904GMMA6SPARSE29GMMA_64x128x32_F32BF16BF16_SSILNS1D_5MajorE0ELS1G_0ELNS1D_7ScaleInE1ELS1H_1ELNS1D_9SparseSelE0EEEEEENSK_INS5_IJSC_SB_SB_EEENS5_IJSB_NSA_ILi0EEES1M_EEEEENS5_IJNS4_10UnderscoreES1P_S1P_EEEEENS4_23SM90_TMA_LOAD_MULTICASTENS4_14ComposedLayoutINS4_7SwizzleILi2ELi4ELi3EEENS4_25smem_sparse_ptr_flag_bitsILi2ELi16EEENSK_INS5_IJNS5_IJSB_SQ_EEENS5_IJSC_S13_EEEEEENS5_IJNS5_IJS1M_SH_EEESN_EEEEEEEvNS4_8identityENS4_13SM90_TMA_LOADENS1T_INS1U_ILi3ELi4ELi3EEENS4_18smem_ptr_flag_bitsILi16EEENSK_INS5_IJSQ_SH_EEENS5_IJSH_SB_EEEEEEEvS25_EENS_8epilogue10collective6detail29Sm90TmaWarpSpecializedAdapterINS2G_15DefaultEpilogueIfNS5_IJSB_llEEES2K_NS2F_6thread17LinearCombinationIfLi1EffLNS2L_9ScaleType4KindE0ELNS_15FloatRoundStyleE2EfEENS1_15EpilogueDefaultEEEEEvvEEEEvNT_6ParamsE)
        .other          _ZN7cutlass13device_kernelINS_4gemm6kernel13GemmUniversalIN4cute5tupleIJiiiiEEENS1_10collective13CollectiveMmaINS1_40MainloopSm90TmaGmmaWarpSpecializedSparseILi9ENS5_IJNS4_1CILi1EEENSA_ILi2EEESB_EEENS1_35KernelTmaWarpSpecializedCooperativeEEENS5_IJNSA_ILi128EEESG_NSA_ILi64EEEEEENS_10bfloat16_tENS5_IJNS4_6LayoutINS5_IJiNS5_IJSC_iEEEiEEENS5_IJlNS5_IJSB_SC_EEElEEEEENSK_INS5_IJNS5_IJNS5_IJNSA_ILi8EEESC_NSA_ILi4EEEEEEiEEENS5_IJNS5_IJNSA_ILi16EEESC_SC_EEEiEEEiEEENS5_IJNS5_IJNS5_IJSH_SU_NSA_ILi1024EEEEEENSA_ILi4096EEEEEENS5_IJNS5_IJSB_NSA_ILi512EEENSA_ILi32EEEEEElEEElEEEEEEEESJ_NS5_IJlSB_lEEENS4_8TiledMMAINS4_8MMA_AtomIJNS4_4SM904GMMA6SPARSE29GMMA_64x128x32_F32BF16BF16_SSILNS1D_5MajorE0ELS1G_0ELNS1D_7ScaleInE1ELS1H_1ELNS1D_9SparseSelE0EEEEEENSK_INS5_IJSC_SB_SB_EEENS5_IJSB_NSA_ILi0EEES1M_EEEEENS5_IJNS4_10UnderscoreES1P_S1P_EEEEENS4_23SM90_TMA_LOAD_MULTICASTENS4_14ComposedLayoutINS4_7SwizzleILi2ELi4ELi3EEENS4_25smem_sparse_ptr_flag_bitsILi2ELi16EEENSK_INS5_IJNS5_IJSB_SQ_EEENS5_IJSC_S13_EEEEEENS5_IJNS5_IJS1M_SH_EEESN_EEEEEEEvNS4_8identityENS4_13SM90_TMA_LOADENS1T_INS1U_ILi3ELi4ELi3EEENS4_18smem_ptr_flag_bitsILi16EEENSK_INS5_IJSQ_SH_EEENS5_IJSH_SB_EEEEEEEvS25_EENS_8epilogue10collective6detail29Sm90TmaWarpSpecializedAdapterINS2G_15DefaultEpilogueIfNS5_IJSB_llEEES2K_NS2F_6thread17LinearCombinationIfLi1EffLNS2L_9ScaleType4KindE0ELNS_15FloatRoundStyleE2EfEENS1_15EpilogueDefaultEEEEEvvEEEEvNT_6ParamsE,@"STO_CUDA_ENTRY STV_DEFAULT"
_ZN7cutlass13device_kernelINS_4gemm6kernel13GemmUniversalIN4cute5tupleIJiiiiEEENS1_10collective13CollectiveMmaINS1_40MainloopSm90TmaGmmaWarpSpecializedSparseILi9ENS5_IJNS4_1CILi1EEENSA_ILi2EEESB_EEENS1_35KernelTmaWarpSpecializedCooperativeEEENS5_IJNSA_ILi128EEESG_NSA_ILi64EEEEEENS_10bfloat16_tENS5_IJNS4_6LayoutINS5_IJiNS5_IJSC_iEEEiEEENS5_IJlNS5_IJSB_SC_EEElEEEEENSK_INS5_IJNS5_IJNS5_IJNSA_ILi8EEESC_NSA_ILi4EEEEEEiEEENS5_IJNS5_IJNSA_ILi16EEESC_SC_EEEiEEEiEEENS5_IJNS5_IJNS5_IJSH_SU_NSA_ILi1024EEEEEENSA_ILi4096EEEEEENS5_IJNS5_IJSB_NSA_ILi512EEENSA_ILi32EEEEEElEEElEEEEEEEESJ_NS5_IJlSB_lEEENS4_8TiledMMAINS4_8MMA_AtomIJNS4_4SM904GMMA6SPARSE29GMMA_64x128x32_F32BF16BF16_SSILNS1D_5MajorE0ELS1G_0ELNS1D_7ScaleInE1ELS1H_1ELNS1D_9SparseSelE0EEEEEENSK_INS5_IJSC_SB_SB_EEENS5_IJSB_NSA_ILi0EEES1M_EEEEENS5_IJNS4_10UnderscoreES1P_S1P_EEEEENS4_23SM90_TMA_LOAD_MULTICASTENS4_14ComposedLayoutINS4_7SwizzleILi2ELi4ELi3EEENS4_25smem_sparse_ptr_flag_bitsILi2ELi16EEENSK_INS5_IJNS5_IJSB_SQ_EEENS5_IJSC_S13_EEEEEENS5_IJNS5_IJS1M_SH_EEESN_EEEEEEEvNS4_8identityENS4_13SM90_TMA_LOADENS1T_INS1U_ILi3ELi4ELi3EEENS4_18smem_ptr_flag_bitsILi16EEENSK_INS5_IJSQ_SH_EEENS5_IJSH_SB_EEEEEEEvS25_EENS_8epilogue10collective6detail29Sm90TmaWarpSpecializedAdapterINS2G_15DefaultEpilogueIfNS5_IJSB_llEEES2K_NS2F_6thread17LinearCombinationIfLi1EffLNS2L_9ScaleType4KindE0ELNS_15FloatRoundStyleE2EfEENS1_15EpilogueDefaultEEEEEvvEEEEvNT_6ParamsE:
[----:B------:R-:W-:Y:S01]  /*0000*/  LDC R1, c[0x0][0x28] ;  /* 0x00000a00ff017b82 */ /* 0x000fe20000000800 */
[----:B------:R-:W0:Y:S01]  /*0010*/  S2R R0, SR_TID.X ;  /* 0x0000000000007919 */ /* 0x000e220000002100 */
[----:B------:R-:W-:Y:S01]  /*0020*/  ELECT P0, URZ, PT ;  /* 0x00000000003f782f */ /* 0x000fe20003800000 */
[----:B------:R-:W-:Y:S01]  /*0030*/  BSSY B0, `(.L_x_0) ;  /* 0x0000012000007945 */ /* 0x000fe20003800000 */
[--C-:B0-----:R-:W-:Y:S02]  /*0040*/  SHF.R.U32.HI R2, RZ, 0x5, R0.reuse ;  /* 0x00000005ff027819 */ /* 0x101fe40000011600 */
[----:B------:R-:W-:-:S03]  /*0050*/  SHF.R.U32.HI R6, RZ, 0x7, R0 ;  /* 0x00000007ff067819 */ /* 0x000fc60000011600 */
[----:B------:R-:W0:Y:S04]  /*0060*/  SHFL.IDX PT, R7, R2, RZ, 0x1f ;  /* 0x00001fff02077589 */ /* 0x000e2800000e0000 */
[----:B------:R1:W2:Y:S01]  /*0070*/  SHFL.IDX PT, R3, R6, RZ, 0x1f ;  /* 0x00001fff06037589 */ /* 0x0002a200000e0000 */
[----:B0-----:R-:W-:-:S13]  /*0080*/  ISETP.NE.OR P0, PT, R7, RZ, !P0 ;  /* 0x000000ff0700720c */ /* 0x001fda0004705670 */
[----:B-12---:R-:W-:Y:S05]  /*0090*/  @P0 BRA `(.L_x_1) ;  /* 0x00000000002c0947 */ /* 0x006fea0003800000 */
[----:B------:R-:W-:Y:S02]  /*00a0*/  ULDC.64 UR4, c[0x0][0x198] ;  /* 0x0000660000047ab9 */ /* 0x000fe40000000a00 */
[----:B------:R-:W-:Y:S02]  /*00b0*/  UIADD3 UR6, UP0, UR4, 0xf0, URZ ;  /* 0x000000f004067890 */ /* 0x000fe4000ff1e03f */
[----:B------:R-:W-:Y:S02]  /*00c0*/  UIADD3 UR8, UP1, UR4, 0x1f0, URZ ;  /* 0x000001f004087890 */ /* 0x000fe4000ff3e03f */
[----:B------:R-:W-:Y:S02]  /*00d0*/  UIADD3 UR4, UP2, UR4, 0x2f0, URZ ;  /* 0x000002f004047890 */ /* 0x000fe4000ff5e03f */
[----:B------:R-:W-:Y:S02]  /*00e0*/  UIADD3.X UR7, URZ, UR5, URZ, UP0, !UPT ;  /* 0x000000053f077290 */ /* 0x000fe400087fe43f */
[----:B------:R-:W-:-:S02]  /*00f0*/  UIADD3.X UR9, URZ, UR5, URZ, UP1, !UPT ;  /* 0x000000053f097290 */ /* 0x000fc40008ffe43f */
[----:B------:R-:W-:-:S05]  /*0100*/  UIADD3.X UR5, URZ, UR5, URZ, UP2, !UPT ;  /* 0x000000053f057290 */ /* 0x000fca00097fe43f */
[----:B------:R0:W-:Y:S02]  /*0110*/  UTMACCTL.PF [UR6] ;  /* 0x00000000060079b9 */ /* 0x0001e40008040000 */
[----:B------:R0:W-:Y:S02]  /*0120*/  UTMACCTL.PF [UR8] ;  /* 0x00000000080079b9 */ /* 0x0001e40008040000 */
[----:B------:R0:W-:Y:S02]  /*0130*/  UTMACCTL.PF [UR4] ;  /* 0x00000000040079b9 */ /* 0x0001e40008040000 */
[----:B0-----:R-:W-:Y:S01]  /*0140*/  NOP ;  /* 0x0000000000007918 */ /* 0x001fe20000000000 */
.L_x_1:
[----:B------:R-:W-:Y:S05]  /*0150*/  BSYNC B0 ;  /* 0x0000000000007941 */ /* 0x000fea0003800000 */
.L_x_0:
[----:B------:R-:W0:Y:S02]  /*0160*/  SHFL.IDX PT, R4, R2, RZ, 0x1f ;  /* 0x00001fff02047589 */ /* 0x000e2400000e0000 */
[----:B0-----:R-:W-:-:S13]  /*0170*/  ISETP.NE.AND P0, PT, R4, RZ, PT ;  /* 0x000000ff0400720c */ /* 0x001fda0003f05270 */
[----:B------:R-:W-:Y:S05]  /*0180*/  @P0 BRA `(.L_x_2) ;  /* 0x00000000008c0947 */ /* 0x000fea0003800000 */
[----:B------:R-:W-:Y:S01]  /*0190*/  ELECT P0, URZ, PT ;  /* 0x00000000003f782f */ /* 0x000fe20003800000 */
[----:B------:R-:W-:-:S12]  /*01a0*/  BSSY B0, `(.L_x_2) ;  /* 0x0000021000007945 */ /* 0x000fd80003800000 */
[----:B------:R-:W-:Y:S05]  /*01b0*/  @!P0 BRA `(.L_x_3) ;  /* 0x00000000007c8947 */ /* 0x000fea0003800000 */
[----:B------:R-:W0:Y:S01]  /*01c0*/  S2UR UR8, SR_CgaCtaId ;  /* 0x00000000000879c3 */ /* 0x000e220000008800 */
[----:B------:R-:W-:Y:S01]  /*01d0*/  UMOV UR4, 0x400 ;  /* 0x0000040000047882 */ /* 0x000fe20000000000 */
[----:B------:R-:W-:Y:S01]  /*01e0*/  UMOV UR5, 0x1 ;  /* 0x0000000100057882 */ /* 0x000fe20000000000 */
[----:B------:R-:W-:Y:S02]  /*01f0*/  UMOV UR6, 0x4 ;  /* 0x0000000400067882 */ /* 0x000fe40000000000 */
[----:B------:R-:W-:-:S04]  /*0200*/  UIADD3 UR6, -UR6, 0x100000, URZ ;  /* 0x0010000006067890 */ /* 0x000fc8000fffe13f */
[----:B------:R-:W-:Y:S02]  /*0210*/  USHF.L.U32 UR7, UR6, 0xb, URZ ;  /* 0x0000000b06077899 */ /* 0x000fe4000800063f */
[----:B------:R-:W-:Y:S02]  /*0220*/  USHF.L.U32 UR6, UR6, 0x1, URZ ;  /* 0x0000000106067899 */ /* 0x000fe4000800063f */
[----:B0-----:R-:W-:Y:S02]  /*0230*/  ULEA UR8, UR8, UR4, 0x18 ;  /* 0x0000000408087291 */ /* 0x001fe4000f8ec03f */
[----:B------:R-:W-:-:S04]  /*0240*/  UIADD3 UR4, -UR5, 0x100000, URZ ;  /* 0x0010000005047890 */ /* 0x000fc8000fffe13f */
[----:B------:R-:W-:Y:S02]  /*0250*/  USHF.L.U32 UR5, UR4, 0xb, URZ ;  /* 0x0000000b04057899 */ /* 0x000fe4000800063f */
[----:B------:R-:W-:Y:S01]  /*0260*/  USHF.L.U32 UR4, UR4, 0x1, URZ ;  /* 0x0000000104047899 */ /* 0x000fe2000800063f */
[----:B------:R-:W0:Y:S11]  /*0270*/  FENCE.VIEW.ASYNC.S ;  /* 0x00000000000073c6 */ /* 0x000e360000000000 */
[----:B0-----:R0:W1:Y:S01]  /*0280*/  SYNCS.EXCH.64 URZ, [UR8], UR4 ;  /* 0x00000004083f75b2 */ /* 0x0010620008000100 */
[----:B------:R0:W2:Y:S01]  /*0290*/  SYNCS.EXCH.64 URZ, [UR8+0x48], UR6 ;  /* 0x00004806083f75b2 */ /* 0x0000a20008000100 */
[----:B------:R0:W3:Y:S01]  /*02a0*/  SYNCS.EXCH.64 URZ, [UR8+0x8], UR4 ;  /* 0x00000804083f75b2 */ /* 0x0000e20008000100 */
[----:B------:R0:W4:Y:S01]  /*02b0*/  SYNCS.EXCH.64 URZ, [UR8+0x50], UR6 ;  /* 0x00005006083f75b2 */ /* 0x0001220008000100 */
[----:B------:R0:W0:Y:S01]  /*02c0*/  SYNCS.EXCH.64 URZ, [UR8+0x10], UR4 ;  /* 0x00001004083f75b2 */ /* 0x0000220008000100 */
        /* <DEDUP_REMOVED lines=13> */
[----:B------:R-:W-:Y:S01]  /*03a0*/  NOP ;  /* 0x0000000000007918 */ /* 0x000fe20000000000 */
.L_x_3:
[----:B0-----:R-:W-:Y:S05]  /*03b0*/  BSYNC B0 ;  /* 0x0000000000007941 */ /* 0x001fea0003800000 */
.L_x_2:
[----:B------:R-:W0:Y:S01]  /*03c0*/  SHFL.IDX PT, R2, R2, RZ, 0x1f ;  /* 0x00001fff02027589 */ /* 0x000e2200000e0000 */
[----:B------:R-:W-:Y:S01]  /*03d0*/  SHF.R.S32.HI R5, RZ, 0x1f, R0 ;  /* 0x0000001fff057819 */ /* 0x000fe20000011400 */
[----:B------:R-:W5:Y:S01]  /*03e0*/  S2UR UR8, SR_CTAID.X ;  /* 0x00000000000879c3 */ /* 0x000f620000002500 */
[----:B------:R-:W-:Y:S01]  /*03f0*/  ELECT P0, URZ, PT ;  /* 0x00000000003f782f */ /* 0x000fe20003800000 */
[----:B------:R-:W1:Y:S01]  /*0400*/  S2R R8, SR_CTAID.Y ;  /* 0x0000000000087919 */ /* 0x000e620000002600 */
[----:B------:R-:W-:Y:S01]  /*0410*/  LEA.HI R5, R5, R0, RZ, 0x7 ;  /* 0x0000000005057211 */ /* 0x000fe200078f38ff */
[----:B------:R-:W-:Y:S01]  /*0420*/  ULDC UR4, c[0x0][0x154] ;  /* 0x0000550000047ab9 */ /* 0x000fe20000000800 */
[----:B------:R-:W-:Y:S01]  /*0430*/  SHF.R.S32.HI R13, RZ, 0x1f, R4 ;  /* 0x0000001fff0d7819 */ /* 0x000fe20000011404 */
[----:B------:R-:W-:Y:S01]  /*0440*/  VIADD R16, R3, 0xffffffff ;  /* 0xffffffff03107836 */ /* 0x000fe20000000000 */
[----:B------:R-:W-:Y:S01]  /*0450*/  LOP3.LUT R5, R5, 0xffffff80, RZ, 0xc0, !PT ;  /* 0xffffff8005057812 */ /* 0x000fe200078ec0ff */
[----:B------:R-:W2:Y:S01]  /*0460*/  LDC R15, c[0x0][0x140] ;  /* 0x00005000ff0f7b82 */ /* 0x000ea20000000800 */
[----:B------:R-:W-:Y:S01]  /*0470*/  LEA.HI R13, R13, R4, RZ, 0x2 ;  /* 0x000000040d0d7211 */ /* 0x000fe200078f10ff */
[----:B------:R-:W-:Y:S01]  /*0480*/  NOP ;  /* 0x0000000000007918 */ /* 0x000fe20000000000 */
[----:B------:R-:W-:Y:S01]  /*0490*/  NOP ;  /* 0x0000000000007918 */ /* 0x000fe20000000000 */
[----:B------:R-:W-:Y:S01]  /*04a0*/  IMAD.IADD R5, R0, 0x1, -R5 ;  /* 0x0000000100057824 */ /* 0x000fe200078e0a05 */
[----:B------:R-:W-:-:S02]  /*04b0*/  LOP3.LUT R13, R13, 0x3ffffffc, RZ, 0xc0, !PT ;  /* 0x3ffffffc0d0d7812 */ /* 0x000fc400078ec0ff */
[----:B------:R-:W-:Y:S02]  /*04c0*/  ISETP.GE.U32.AND P5, PT, R16, 0x2, PT ;  /* 0x000000021000780c */ /* 0x000fe40003fa6070 */
[----:B------:R-:W-:Y:S01]  /*04d0*/  SHF.R.S32.HI R10, RZ, 0x1f, R5 ;  /* 0x0000001fff0a7819 */ /* 0x000fe20000011405 */
[----:B------:R-:W-:Y:S01]  /*04e0*/  IMAD.IADD R13, R4, 0x1, -R13 ;  /* 0x00000001040d7824 */ /* 0x000fe200078e0a0d */
[----:B------:R-:W-:Y:S02]  /*04f0*/  LOP3.LUT P2, RZ, R5, 0x7, RZ, 0xc0, !PT ;  /* 0x0000000705ff7812 */ /* 0x000fe4000784c0ff */
[----:B------:R-:W-:Y:S02]  /*0500*/  LEA.HI R10, R10, R5, RZ, 0x3 ;  /* 0x000000050a0a7211 */ /* 0x000fe400078f18ff */
[----:B0-----:R-:W-:Y:S02]  /*0510*/  ISETP.NE.OR P0, PT, R2, RZ, !P0 ;  /* 0x000000ff0200720c */ /* 0x001fe40004705670 */
[----:B------:R-:W-:-:S02]  /*0520*/  SHF.R.S32.HI R2, RZ, 0x3, R10 ;  /* 0x00000003ff027819 */ /* 0x000fc4000001140a */
[----:B------:R-:W-:Y:S02]  /*0530*/  SHF.R.S32.HI R11, RZ, 0x1f, R10 ;  /* 0x0000001fff0b7819 */ /* 0x000fe4000001140a */
[----:B-----5:R-:W-:Y:S02]  /*0540*/  I2FP.F32.U32 R4, UR8 ;  /* 0x0000000800047c45 */ /* 0x020fe40008201000 */
[----:B------:R-:W-:Y:S02]  /*0550*/  LEA.HI R11, R11, R2, RZ, 0x2 ;  /* 0x000000020b0b7211 */ /* 0x000fe400078f10ff */
[----:B--2---:R-:W-:Y:S02]  /*0560*/  ISETP.EQ.U32.AND P4, PT, R15, 0x1, PT ;  /* 0x000000010f00780c */ /* 0x004fe40003f82070 */
[----:B-1----:R-:W-:Y:S01]  /*0570*/  I2FP.F32.U32 R12, R8 ;  /* 0x00000008000c7245 */ /* 0x002fe20000201000 */
[----:B------:R-:W-:Y:S01]  /*0580*/  VOTEU.ALL UP0, P0 ;  /* 0x00000000003f7886 */ /* 0x000fe20000000000 */
[----:B------:R-:W-:Y:S01]  /*0590*/  LOP3.LUT R11, R11, 0xfffffffc, RZ, 0xc0, !PT ;  /* 0xfffffffc0b0b7812 */ /* 0x000fe200078ec0ff */
[----:B------:R-:W-:-:S02]  /*05a0*/  VOTEU.ALL UP1, P0 ;  /* 0x00000000003f7886 */ /* 0x000fc40000020000 */
[----:B------:R-:W-:Y:S01]  /*05b0*/  FMUL R14, R12, UR4 ;  /* 0x000000040c0e7c20 */ /* 0x000fe20008400000 */
[----:B------:R-:W0:Y:S01]  /*05c0*/  @!UP0 S2UR UR7, SR_CgaCtaId ;  /* 0x00000000000789c3 */ /* 0x000e220000008800 */
[----:B------:R-:W-:Y:S01]  /*05d0*/  IMAD.IADD R10, R2, 0x1, -R11 ;  /* 0x00000001020a7824 */ /* 0x000fe200078e0a0b */
[----:B------:R-:W-:Y:S01]  /*05e0*/  ULDC UR4, c[0x0][0x150] ;  /* 0x0000540000047ab9 */ /* 0x000fe20000000800 */
[----:B------:R-:W-:Y:S01]  /*05f0*/  SHF.R.S32.HI R2, RZ, 0x1f, R7 ;  /* 0x0000001fff027819 */ /* 0x000fe20000011407 */
[----:B------:R-:W-:Y:S01]  /*0600*/  FMUL R4, R4, UR4 ;  /* 0x0000000404047c20 */ /* 0x000fe20008400000 */
[----:B------:R-:W1:Y:S01]  /*0610*/  F2I.U32.TRUNC.NTZ R14, R14 ;  /* 0x0000000e000e7305 */ /* 0x000e62000020f000 */
[----:B------:R-:W-:Y:S01]  /*0620*/  IMAD R10, R13, 0x4, R10 ;  /* 0x000000040d0a7824 */ /* 0x000fe200078e020a */
[----:B------:R-:W-:Y:S01]  /*0630*/  LEA.HI R2, R2, R7, RZ, 0x2 ;  /* 0x0000000702027211 */ /* 0x000fe200078f10ff */
[----:B------:R-:W2:Y:S01]  /*0640*/  LDC R11, c[0x0][0x148] ;  /* 0x00005200ff0b7b82 */ /* 0x000ea20000000800 */
[----:B------:R-:W-:Y:S01]  /*0650*/  UMOV UR4, 0x20 ;  /* 0x0000002000047882 */ /* 0x000fe20000000000 */
[----:B------:R-:W-:Y:S01]  /*0660*/  IMAD.SHL.U32 R13, R10, 0x4, RZ ;  /* 0x000000040a0d7824 */ /* 0x000fe200078e00ff */
[----:B------:R-:W-:Y:S01]  /*0670*/  LOP3.LUT R2, R2, 0xfffffffc, RZ, 0xc0, !PT ;  /* 0xfffffffc02027812 */ /* 0x000fe200078ec0ff */
[----:B------:R-:W-:Y:S01]  /*0680*/  @!UP0 UMOV UR6, 0x400 ;  /* 0x0000040000068882 */ /* 0x000fe20000000000 */
[----:B------:R-:W5:Y:S01]  /*0690*/  F2I.U32.TRUNC.NTZ R4, R4 ;  /* 0x0000000400047305 */ /* 0x000f62000020f000 */
[----:B------:R-:W-:-:S04]  /*06a0*/  @!UP0 UIADD3 UR4, -UR4, 0x100000, URZ ;  /* 0x0010000004048890 */ /* 0x000fc8000fffe13f */
[----:B------:R-:W-:Y:S02]  /*06b0*/  @!UP0 USHF.L.U32 UR5, UR4, 0xb, URZ ;  /* 0x0000000b04058899 */ /* 0x000fe4000800063f */
[----:B------:R-:W-:Y:S01]  /*06c0*/  @!UP0 USHF.L.U32 UR4, UR4, 0x1, URZ ;  /* 0x0000000104048899 */ /* 0x000fe2000800063f */
[----:B------:R-:W-:Y:S01]  /*06d0*/  LOP3.LUT R5, R10, 0xc, R13, 0x78, !PT ;  /* 0x0000000c0a057812 */ /* 0x000fe200078e780d */
[----:B------:R-:W3:Y:S01]  /*06e0*/  LDC R12, c[0x0][0x144] ;  /* 0x00005100ff0c7b82 */ /* 0x000ee20000000800 */
[----:B------:R-:W-:Y:S02]  /*06f0*/  IMAD.IADD R7, R7, 0x1, -R2 ;  /* 0x0000000107077824 */ /* 0x000fe400078e0a02 */
[----:B-1----:R-:W-:-:S03]  /*0700*/  IMAD.MOV R20, RZ, RZ, -R14 ;  /* 0x000000ffff147224 */ /* 0x002fc600078e0a0e */
[----:B------:R-:W-:Y:S01]  /*0710*/  ISETP.NE.AND P1, PT, R7, 0x3, PT ;  /* 0x000000030700780c */ /* 0x000fe20003f25270 */
[----:B0-----:R-:W-:-:S03]  /*0720*/  @!UP0 ULEA UR6, UR7, UR6, 0x18 ;  /* 0x0000000607068291 */ /* 0x001fc6000f8ec03f */
[----:B------:R-:W-:Y:S01]  /*0730*/  ISETP.EQ.OR P1, PT, R7, RZ, !P1 ;  /* 0x000000ff0700720c */ /* 0x000fe20004f22670 */
[----:B------:R-:W-:Y:S01]  /*0740*/  VOTEU.ALL UP0, P0 ;  /* 0x00000000003f7886 */ /* 0x000fe20000000000 */
[----:B-----5:R-:W-:Y:S01]  /*0750*/  IMAD.MOV R13, RZ, RZ, -R4 ;  /* 0x000000ffff0d7224 */ /* 0x020fe200078e0a04 */
[----:B------:R-:W-:Y:S02]  /*0760*/  ISETP.LT.U32.AND P0, PT, R5, 0x2, !P2 ;  /* 0x000000020500780c */ /* 0x000fe40005701070 */
[----:B------:R-:W-:Y:S01]  /*0770*/  ISETP.EQ.AND P1, PT, R3, RZ, P1 ;  /* 0x000000ff0300720c */ /* 0x000fe20000f22270 */
[----:B--2---:R-:W-:Y:S01]  /*0780*/  IMAD R2, R11, R20, R8 ;  /* 0x000000140b027224 */ /* 0x004fe200078e0208 */
[----:B------:R-:W-:Y:S02]  /*0790*/  ISETP.NE.AND P2, PT, R3, RZ, PT ;  /* 0x000000ff0300720c */ /* 0x000fe40003f45270 */
[----:B------:R-:W-:Y:S01]  /*07a0*/  SEL R4, RZ, 0x1, !P1 ;  /* 0x00000001ff047807 */ /* 0x000fe20004800000 */
[----:B------:R-:W0:Y:S02]  /*07b0*/  FENCE.VIEW.ASYNC.S ;  /* 0x00000000000073c6 */ /* 0x000e240000000000 */
[----:B0-----:R0:W1:Y:S01]  /*07c0*/  @!UP0 SYNCS.EXCH.64 URZ, [UR6+0xa0], UR4 ;  /* 0x0000a004063f85b2 */ /* 0x0010620008000100 */
[----:B------:R-:W-:-:S02]  /*07d0*/  ISETP.NE.AND P3, PT, R2, R5, PT ;  /* 0x000000050200720c */ /* 0x000fc40003f65270 */
[----:B------:R-:W-:Y:S01]  /*07e0*/  SEL R4, R4, 0x2, P5 ;  /* 0x0000000204047807 */ /* 0x000fe20002800000 */
[----:B---3--:R-:W-:-:S05]  /*07f0*/  IMAD R10, R12, R13, UR8 ;  /* 0x000000080c0a7e24 */ /* 0x008fca000f8e020d */
[----:B------:R-:W-:-:S04]  /*0800*/  ISETP.EQ.OR P3, PT, R10, RZ, !P3 ;  /* 0x000000ff0a00720c */ /* 0x000fc80005f62670 */
[----:B------:R-:W-:Y:S01]  /*0810*/  PLOP3.LUT P0, PT, P0, P3, PT, 0x80, 0x0 ;  /* 0x000000000000781c */ /* 0x000fe20000707070 */
[----:B------:R0:W2:Y:S01]  /*0820*/  @!UP1 SYNCS.EXCH.64 URZ, [UR6+0xa8], UR4 ;  /* 0x0000a804063f95b2 */ /* 0x0000a20008000100 */
[----:B------:R-:W-:Y:S01]  /*0830*/  NOP ;  /* 0x0000000000007918 */ /* 0x000fe20000000000 */
[----:B------:R-:W-:Y:S10]  /*0840*/  @!P4 BRA `(.L_x_4) ;  /* 0x000000000008c947 */ /* 0x000ff40003800000 */
[----:B-12-4-:R-:W-:Y:S01]  /*0850*/  UCGABAR_ARV ;  /* 0x00000000000079c7 */ /* 0x016fe20008000000 */
[----:B------:R-:W-:Y:S05]  /*0860*/  BRA `(.L_x_5) ;  /* 0x0000000000047947 */ /* 0x000fea0003800000 */
.L_x_4:
[----:B-12-4-:R-:W-:Y:S01]  /*0870*/  NOP ;  /* 0x0000000000007918 */ /* 0x016fe20000000000 */
.L_x_5:
[----:B------:R-:W1:Y:S01]  /*0880*/  LDC R2, c[0x0][0x75c] ;  /* 0x0001d700ff027b82 */ /* 0x000e620000000800 */
[----:B------:R-:W-:Y:S01]  /*0890*/  IMAD.MOV.U32 R3, RZ, RZ, RZ ;  /* 0x000000ffff037224 */ /* 0x000fe200078e00ff */
[----:B-1----:R-:W-:Y:S01]  /*08a0*/  ISETP.NE.AND P3, PT, R2, 0x1, PT ;  /* 0x000000010200780c */ /* 0x002fe20003f65270 */
[----:B------:R-:W-:-:S12]  /*08b0*/  IMAD.U32 R2, RZ, RZ, UR8 ;  /* 0x00000008ff027e24 */ /* 0x000fd8000f8e00ff */
[----:B------:R-:W1:Y:S01]  /*08c0*/  @P3 LDC R15, c[0x0][0x10] ;  /* 0x00000400ff0f3b82 */ /* 0x000e620000000800 */
[----:B------:R-:W-:Y:S02]  /*08d0*/  @P3 IMAD.MOV.U32 R9, RZ, RZ, RZ ;  /* 0x000000ffff093224 */ /* 0x000fe400078e00ff */
[----:B------:R-:W-:-:S05]  /*08e0*/  @P3 IMAD.MOV.U32 R17, RZ, RZ, RZ ;  /* 0x000000ffff113224 */ /* 0x000fca00078e00ff */
[----:B------:R-:W2:Y:S01]  /*08f0*/  @!P3 LDC R13, c[0x0][0xc] ;  /* 0x00000300ff0dbb82 */ /* 0x000ea20000000800 */
[----:B-1----:R-:W-:-:S04]  /*0900*/  @P3 IMAD.WIDE.U32 R14, R15, UR8, R8 ;  /* 0x000000080f0e3c25 */ /* 0x002fc8000f8e0008 */
[----:B--2---:R-:W-:-:S04]  /*0910*/  @!P3 IMAD.WIDE.U32 R12, R8, R13, R2 ;  /* 0x0000000d080cb225 */ /* 0x004fc800078e0002 */
[----:B------:R-:W-:Y:S02]  /*0920*/  @P3 IMAD.MOV.U32 R2, RZ, RZ, R14 ;  /* 0x000000ffff023224 */ /* 0x000fe400078e000e */
[----:B------:R-:W-:Y:S02]  /*0930*/  @P3 IMAD.IADD R3, R15, 0x1, R17 ;  /* 0x000000010f033824 */ /* 0x000fe400078e0211 */
[----:B------:R-:W-:Y:S02]  /*0940*/  @!P3 IMAD.MOV.U32 R2, RZ, RZ, R12 ;  /* 0x000000ffff02b224 */ /* 0x000fe400078e000c */
[----:B------:R-:W-:Y:S01]  /*0950*/  @!P3 IMAD.MOV.U32 R3, RZ, RZ, R13 ;  /* 0x000000ffff03b224 */ /* 0x000fe200078e000d */
[----:B------:R-:W-:Y:S06]  /*0960*/  @!P4 BRA `(.L_x_6) ;  /* 0x00000000000cc947 */ /* 0x000fec0003800000 */
[----:B------:R-:W-:Y:S01]  /*0970*/  UCGABAR_WAIT ;  /* 0x0000000000007dc7 */ /* 0x000fe20008000000 */
[----:B------:R-:W-:Y:S01]  /*0980*/  CCTL.IVALL ;  /* 0x00000000ff00798f */ /* 0x000fe20002000000 */
[----:B------:R-:W-:Y:S05]  /*0990*/  BRA `(.L_x_7) ;  /* 0x0000000000047947 */ /* 0x000fea0003800000 */
.L_x_6:
[----:B------:R-:W-:Y:S06]  /*09a0*/  BAR.SYNC.DEFER_BLOCKING 0x0 ;  /* 0x0000000000007b1d */ /* 0x000fec0000010000 */
.L_x_7:
[----:B------:R-:W-:Y:S05]  /*09b0*/  @!P2 BRA `(.L_x_8) ;  /* 0x0000006000e4a947 */ /* 0x000fea0003800000 */
[----:B------:R-:W-:-:S13]  /*09c0*/  ISETP.GT.U32.AND P1, PT, R16, 0x1, PT ;  /* 0x000000011000780c */ /* 0x000fda0003f24070 */
[----:B0-----:R-:W-:Y:S05]  /*09d0*/  @P1 EXIT ;  /* 0x000000000000194d */ /* 0x001fea0003800000 */
[----:B------:R-:W-:Y:S01]  /*09e0*/  ULDC.64 UR4, c[0x0][0x750] ;  /* 0x0001d40000047ab9 */ /* 0x000fe20000000a00 */
[----:B------:R-:W-:Y:S01]  /*09f0*/  PRMT R13, RZ, 0x7610, R13 ;  /* 0x00007610ff0d7816 */ /* 0x000fe2000000000d */
[----:B------:R-:W-:Y:S01]  /*0a00*/  IMAD.MOV.U32 R14, RZ, RZ, -0x1 ;  /* 0xffffffffff0e7424 */ /* 0x000fe200078e00ff */
[----:B------:R-:W-:Y:S01]  /*0a10*/  ISETP.GE.U32.AND P1, PT, R2, UR4, PT ;  /* 0x0000000402007c0c */ /* 0x000fe2000bf26070 */
[----:B------:R-:W-:Y:S02]  /*0a20*/  IMAD.MOV.U32 R18, RZ, RZ, -0x1 ;  /* 0xffffffffff127424 */ /* 0x000fe400078e00ff */
[----:B------:R-:W-:Y:S01]  /*0a30*/  IMAD.MOV.U32 R12, RZ, RZ, -0x1 ;  /* 0xffffffffff0c7424 */ /* 0x000fe200078e00ff */
[----:B------:R-:W-:-:S13]  /*0a40*/  ISETP.GE.U32.AND.EX P1, PT, R3, UR5, PT, P1 ;  /* 0x0000000503007c0c */ /* 0x000fda000bf26110 */
[----:B------:R-:W-:Y:S05]  /*0a50*/  @P1 BRA `(.L_x_9) ;  /* 0x0000000400281947 */ /* 0x000fea0003800000 */
[----:B------:R-:W0:Y:S01]  /*0a60*/  LDC.64 R22, c[0x0][0x728] ;  /* 0x0001ca00ff167b82 */ /* 0x000e220000000a00 */
[----:B------:R-:W-:Y:S02]  /*0a70*/  IMAD.MOV.U32 R12, RZ, RZ, R2 ;  /* 0x000000ffff0c7224 */ /* 0x000fe400078e0002 */
[----:B------:R-:W-:-:S05]  /*0a80*/  IMAD.MOV.U32 R13, RZ, RZ, R3 ;  /* 0x000000ffff0d7224 */ /* 0x000fca00078e0003 */
[----:B------:R-:W1:Y:S08]  /*0a90*/  LDC R18, c[0x0][0x730] ;  /* 0x0001cc00ff127b82 */ /* 0x000e700000000800 */
[----:B------:R-:W2:Y:S01]  /*0aa0*/  LDC.64 R24, c[0x0][0x720] ;  /* 0x0001c800ff187b82 */ /* 0x000ea20000000a00 */
[----:B0-----:R-:W-:-:S04]  /*0ab0*/  ISETP.NE.U32.AND P1, PT, R22, RZ, PT ;  /* 0x000000ff1600720c */ /* 0x001fc80003f25070 */
[----:B------:R-:W-:-:S13]  /*0ac0*/  ISETP.NE.AND.EX P1, PT, R23, RZ, PT, P1 ;  /* 0x000000ff1700720c */ /* 0x000fda0003f25310 */
[----:B-12---:R-:W-:Y:S05]  /*0ad0*/  @!P1 BRA `(.L_x_10) ;  /* 0x0000000000289947 */ /* 0x006fea0003800000 */
[----:B------:R-:W0:Y:S02]  /*0ae0*/  LDC R7, c[0x0][0x734] ;  /* 0x0001cd00ff077b82 */ /* 0x000e240000000800 */
[----:B0-----:R-:W-:-:S05]  /*0af0*/  IADD3 R7, P1, R2, R7, RZ ;  /* 0x0000000702077210 */ /* 0x001fca0007f3e0ff */
[----:B------:R-:W-:-:S04]  /*0b00*/  IMAD.X R19, RZ, RZ, R3, P1 ;  /* 0x000000ffff137224 */ /* 0x000fc800008e0603 */
[----:B------:R-:W-:-:S04]  /*0b10*/  IMAD.WIDE.U32 R12, R19, R22, RZ ;  /* 0x00000016130c7225 */ /* 0x000fc800078e00ff */
[----:B------:R-:W-:-:S04]  /*0b20*/  IMAD.WIDE.U32 R14, P1, R7, R23, R12 ;  /* 0x00000017070e7225 */ /* 0x000fc8000782000c */
[----:B------:R-:W-:-:S04]  /*0b30*/  IMAD.WIDE.U32 R12, R7, R22, RZ ;  /* 0x00000016070c7225 */ /* 0x000fc800078e00ff */
[----:B------:R-:W-:Y:S01]  /*0b40*/  IMAD.X R17, RZ, RZ, RZ, P1 ;  /* 0x000000ffff117224 */ /* 0x000fe200008e06ff */
[----:B------:R-:W-:Y:S01]  /*0b50*/  IADD3 RZ, P1, R13, R14, RZ ;  /* 0x0000000e0dff7210 */ /* 0x000fe20007f3e0ff */
[----:B------:R-:W-:-:S04]  /*0b60*/  IMAD.MOV.U32 R16, RZ, RZ, R15 ;  /* 0x000000ffff107224 */ /* 0x000fc800078e000f */
[----:B------:R-:W-:-:S08]  /*0b70*/  IMAD.WIDE.U32.X R12, R19, R23, R16, P1 ;  /* 0x00000017130c7225 */ /* 0x000fd000008e0410 */
.L_x_10:
[----:B------:R-:W0:Y:S01]  /*0b80*/  LDC.64 R28, c[0x0][0x740] ;  /* 0x0001d000ff1c7b82 */ /* 0x000e220000000a00 */
[--C-:B------:R-:W-:Y:S01]  /*0b90*/  SHF.R.U64 R27, R12, R18, R13.reuse ;  /* 0x000000120c1b7219 */ /* 0x100fe2000000120d */
[----:B------:R-:W-:Y:S01]  /*0ba0*/  IMAD R31, R11, R20, R8 ;  /* 0x000000140b1f7224 */ /* 0x000fe200078e0208 */
[----:B------:R-:W-:Y:S01]  /*0bb0*/  SHF.R.U32.HI R7, RZ, R18, R13 ;  /* 0x00000012ff077219 */ /* 0x000fe2000001160d */
[----:B------:R-:W-:Y:S01]  /*0bc0*/  IMAD.MOV.U32 R23, RZ, RZ, 0x1 ;  /* 0x00000001ff177424 */ /* 0x000fe200078e00ff */
[----:B------:R-:W-:-:S03]  /*0bd0*/  IADD3 R9, P1, RZ, -R27, RZ ;  /* 0x8000001bff097210 */ /* 0x000fc60007f3e0ff */
[----:B------:R-:W1:Y:S02]  /*0be0*/  LDC R22, c[0x0][0x718] ;  /* 0x0001c600ff167b82 */ /* 0x000e640000000800 */
[----:B------:R-:W-:Y:S02]  /*0bf0*/  IMAD.X R7, RZ, RZ, ~R7, P1 ;  /* 0x000000ffff077224 */ /* 0x000fe400008e0e07 */
[----:B------:R-:W-:-:S04]  /*0c00*/  IMAD.WIDE.U32 R12, R9, R24, R2 ;  /* 0x00000018090c7225 */ /* 0x000fc800078e0002 */
[----:B------:R-:W2:Y:S01]  /*0c10*/  LDC R18, c[0x0][0x708] ;  /* 0x0001c200ff127b82 */ /* 0x000ea20000000800 */
[----:B------:R-:W-:Y:S02]  /*0c20*/  IMAD R14, R7, R24, RZ ;  /* 0x00000018070e7224 */ /* 0x000fe400078e02ff */
[----:B------:R-:W-:Y:S02]  /*0c30*/  IMAD.MOV.U32 R7, RZ, RZ, -0x1 ;  /* 0xffffffffff077424 */ /* 0x000fe400078e00ff */
[----:B------:R-:W-:-:S03]  /*0c40*/  IMAD R9, R9, R25, R14 ;  /* 0x0000001909097224 */ /* 0x000fc600078e020e */
[----:B------:R-:W3:Y:S01]  /*0c50*/  LDC R26, c[0x0][0x758] ;  /* 0x0001d600ff1a7b82 */ /* 0x000ee20000000800 */
[----:B------:R-:W-:Y:S01]  /*0c60*/  IMAD.IADD R9, R13, 0x1, R9 ;  /* 0x000000010d097824 */ /* 0x000fe200078e0209 */
[----:B0-----:R-:W-:-:S04]  /*0c70*/  ISETP.NE.U32.AND P1, PT, R28, RZ, PT ;  /* 0x000000ff1c00720c */ /* 0x001fc80003f25070 */
[----:B------:R-:W-:Y:S02]  /*0c80*/  ISETP.NE.AND.EX P1, PT, R29, RZ, PT, P1 ;  /* 0x000000ff1d00720c */ /* 0x000fe40003f25310 */
[----:B------:R-:W0:Y:S01]  /*0c90*/  LDC R24, c[0x0][0x700] ;  /* 0x0001c000ff187b82 */ /* 0x000e220000000800 */
[-CC-:B-1----:R-:W-:Y:S02]  /*0ca0*/  SHF.R.U64 R16, R12, R22.reuse, R9.reuse ;  /* 0x000000160c107219 */ /* 0x182fe40000001209 */
[----:B------:R-:W-:-:S05]  /*0cb0*/  SHF.R.U32.HI R9, RZ, R22, R9 ;  /* 0x00000016ff097219 */ /* 0x000fca0000011609 */
[----:B------:R-:W1:Y:S01]  /*0cc0*/  LDC R19, c[0x0][0x748] ;  /* 0x0001d200ff137b82 */ /* 0x000e620000000800 */
[-CC-:B--2---:R-:W-:Y:S02]  /*0cd0*/  SHF.R.U64 R22, R16, R18.reuse, R9.reuse ;  /* 0x0000001210167219 */ /* 0x184fe40000001209 */
[----:B------:R-:W-:-:S05]  /*0ce0*/  SHF.R.U32.HI R9, RZ, R18, R9 ;  /* 0x00000012ff097219 */ /* 0x000fca0000011609 */
[----:B------:R-:W2:Y:S01]  /*0cf0*/  LDC R21, c[0x0][0x738] ;  /* 0x0001ce00ff157b82 */ /* 0x000ea20000000800 */
[-CC-:B---3--:R-:W-:Y:S02]  /*0d00*/  SHF.R.U64 R18, R22, R26.reuse, R9.reuse ;  /* 0x0000001a16127219 */ /* 0x188fe40000001209 */
[-C--:B------:R-:W-:Y:S02]  /*0d10*/  SHF.L.U32 R7, R7, R26.reuse, RZ ;  /* 0x0000001a07077219 */ /* 0x080fe400000006ff */
[----:B------:R-:W-:Y:S01]  /*0d20*/  SHF.R.U32.HI R9, RZ, R26, R9 ;  /* 0x0000001aff097219 */ /* 0x000fe20000011609 */
[----:B------:R-:W-:Y:S01]  /*0d30*/  IMAD.MOV.U32 R8, RZ, RZ, R18 ;  /* 0x000000ffff087224 */ /* 0x000fe200078e0012 */
[----:B------:R-:W-:Y:S01]  /*0d40*/  LOP3.LUT R11, RZ, R7, RZ, 0x33, !PT ;  /* 0x00000007ff0b7212 */ /* 0x000fe200078e33ff */
[----:B------:R-:W3:Y:S01]  /*0d50*/  LDC R25, c[0x0][0x710] ;  /* 0x0001c400ff197b82 */ /* 0x000ee20000000800 */
[----:B------:R-:W-:Y:S05]  /*0d60*/  @!P1 BRA `(.L_x_11) ;  /* 0x0000000000289947 */ /* 0x000fea0003800000 */
[----:B------:R-:W4:Y:S02]  /*0d70*/  LDC R7, c[0x0][0x74c] ;  /* 0x0001d300ff077b82 */ /* 0x000f240000000800 */
[----:B----4-:R-:W-:-:S05]  /*0d80*/  IADD3 R7, P1, R18, R7, RZ ;  /* 0x0000000712077210 */ /* 0x010fca0007f3e0ff */
        /* <DEDUP_REMOVED lines=8> */
.L_x_11:
[----:B-1----:R-:W-:Y:S01]  /*0e10*/  SHF.R.U64 R9, R8, R19, R9 ;  /* 0x0000001308097219 */ /* 0x002fe20000001209 */
[----:B------:R-:W-:Y:S01]  /*0e20*/  IMAD.MOV.U32 R13, RZ, RZ, 0x1 ;  /* 0x00000001ff0d7424 */ /* 0x000fe200078e00ff */
[----:B------:R-:W-:Y:S01]  /*0e30*/  LOP3.LUT R8, R22, R11, RZ, 0xc0, !PT ;  /* 0x0000000b16087212 */ /* 0x000fe200078ec0ff */
[----:B0-----:R-:W-:Y:S01]  /*0e40*/  VIADD R11, R24, 0xffffffff ;  /* 0xffffffff180b7836 */ /* 0x001fe20000000000 */
[----:B------:R-:W-:Y:S01]  /*0e50*/  SHF.L.U32 R7, R23, R26, RZ ;  /* 0x0000001a17077219 */ /* 0x000fe200000006ff */
[----:B------:R-:W-:Y:S01]  /*0e60*/  IMAD.MOV R12, RZ, RZ, -R9 ;  /* 0x000000ffff0c7224 */ /* 0x000fe200078e0a09 */
[----:B------:R-:W-:Y:S02]  /*0e70*/  SEL R10, R10, R31, !P3 ;  /* 0x0000001f0a0a7207 */ /* 0x000fe40005800000 */
[----:B------:R-:W-:Y:S01]  /*0e80*/  LOP3.LUT R11, R16, R11, RZ, 0xc0, !PT ;  /* 0x0000000b100b7212 */ /* 0x000fe200078ec0ff */
[----:B------:R-:W-:Y:S02]  /*0e90*/  IMAD R9, R7, R9, R8 ;  /* 0x0000000907097224 */ /* 0x000fe400078e0208 */
[----:B--2---:R-:W-:-:S02]  /*0ea0*/  IMAD R7, R12, R21, R18 ;  /* 0x000000150c077224 */ /* 0x004fc400078e0212 */
[----:B---3--:R-:W-:Y:S02]  /*0eb0*/  IMAD R10, R9, R25, R10 ;  /* 0x00000019090a7224 */ /* 0x008fe400078e020a */
[----:B------:R-:W-:Y:S02]  /*0ec0*/  IMAD R7, R7, R24, R11 ;  /* 0x0000001807077224 */ /* 0x000fe400078e020b */
[----:B------:R-:W-:-:S03]  /*0ed0*/  IMAD.MOV.U32 R12, RZ, RZ, R27 ;  /* 0x000000ffff0c7224 */ /* 0x000fc600078e001b */
[----:B------:R-:W-:Y:S02]  /*0ee0*/  SEL R18, R7, R10, !P3 ;  /* 0x0000000a07127207 */ /* 0x000fe40005800000 */
[----:B------:R-:W-:-:S07]  /*0ef0*/  SEL R14, R10, R7, !P3 ;  /* 0x000000070a0e7207 */ /* 0x000fce0005800000 */
.L_x_9:
[----:B------:R-:W-:-:S08]  /*0f00*/  NOP ;  /* 0x0000000000007918 */ /* 0x000fd00000000000 */
[----:B------:R-:W0:Y:S02]  /*0f10*/  USETMAXREG.TRY_ALLOC.CTAPOOL UP0, 0xe8 ;  /* 0x000000e8000079c8 */ /* 0x000e240008000600 */
[----:B0-----:R-:W-:-:S13]  /*0f20*/  PLOP3.LUT P1, PT, PT, PT, UP0, 0x80, 0x0 ;  /* 0x000000000000781c */ /* 0x001fda0003f2f008 */
[----:B------:R-:W-:Y:S05]  /*0f30*/  @!P1 BRA `(.L_x_9) ;  /* 0xfffffffc00f09947 */ /* 0x000fea000383ffff */
[----:B------:R-:W-:Y:S01]  /*0f40*/  ULDC.64 UR4, c[0x0][0x698] ;  /* 0x0001a60000047ab9 */ /* 0x000fe20000000a00 */
[----:B------:R-:W-:Y:S01]  /*0f50*/  ULDC.64 UR14, c[0x0][0x208] ;  /* 0x00008200000e7ab9 */ /* 0x000fe20000000a00 */
[----:B------:R-:W-:-:S04]  /*0f60*/  ISETP.NE.U32.AND P1, PT, RZ, UR4, PT ;  /* 0x00000004ff007c0c */ /* 0x000fc8000bf25070 */
[----:B------:R-:W-:-:S13]  /*0f70*/  ISETP.NE.AND.EX P1, PT, RZ, UR5, PT, P1 ;  /* 0x00000005ff007c0c */ /* 0x000fda000bf25310 */
[----:B------:R-:W-:Y:S05]  /*0f80*/  @!P1 BRA `(.L_x_12) ;  /* 0x00000000001c9947 */ /* 0x000fea0003800000 */
[----:B------:R-:W0:Y:S02]  /*0f90*/  LDC.64 R8, c[0x0][0x698] ;  /* 0x0001a600ff087b82 */ /* 0x000e240000000a00 */
[----:B0-----:R-:W2:Y:S02]  /*0fa0*/  LDG.E.64 R8, desc[UR14][R8.64] ;  /* 0x0000000e08087981 */ /* 0x001ea4000c1e1b00 */
[----:B--2---:R-:W-:-:S04]  /*0fb0*/  ISETP.NE.U32.AND P1, PT, R8, RZ, PT ;  /* 0x000000ff0800720c */ /* 0x004fc80003f25070 */
[----:B------:R-:W-:-:S13]  /*0fc0*/  ISETP.NE.AND.EX P1, PT, R9, RZ, PT, P1 ;  /* 0x000000ff0900720c */ /* 0x000fda0003f25310 */
[----:B------:R-:W-:Y:S05]  /*0fd0*/  @!P1 BRA `(.L_x_12) ;  /* 0x0000000000089947 */ /* 0x000fea0003800000 */
[----:B------:R0:W5:Y:S01]  /*0fe0*/  LD.E R7, desc[UR14][R8.64] ;  /* 0x0000000e08077980 */ /* 0x000162000c101900 */
[----:B------:R-:W-:Y:S05]  /*0ff0*/  BRA `(.L_x_13) ;  /* 0x0000000000207947 */ /* 0x000fea0003800000 */
.L_x_12:
[----:B------:R-:W-:Y:S02]  /*1000*/  ULDC.64 UR4, c[0x0][0x688] ;  /* 0x0001a20000047ab9 */ /* 0x000fe40000000a00 */
[----:B------:R-:W-:-:S04]  /*1010*/  ISETP.NE.U32.AND P1, PT, RZ, UR4, PT ;  /* 0x00000004ff007c0c */ /* 0x000fc8000bf25070 */
[----:B------:R-:W-:-:S13]  /*1020*/  ISETP.NE.AND.EX P1, PT, RZ, UR5, PT, P1 ;  /* 0x00000005ff007c0c */ /* 0x000fda000bf25310 */
[----:B------:R-:W-:Y:S05]  /*1030*/  @!P1 BRA `(.L_x_14) ;  /* 0x00000000000c9947 */ /* 0x000fea0003800000 */
[----:B------:R-:W0:Y:S02]  /*1040*/  LDC.64 R8, c[0x0][0x688] ;  /* 0x0001a200ff087b82 */ /* 0x000e240000000a00 */
[----:B0-----:R1:W5:Y:S01]  /*1050*/  LDG.E R7, desc[UR14][R8.64] ;  /* 0x0000000e08077981 */ /* 0x001362000c1e1900 */
[----:B------:R-:W-:Y:S05]  /*1060*/  BRA `(.L_x_13) ;  /* 0x0000000000047947 */ /* 0x000fea0003800000 */
.L_x_14:
[----:B------:R-:W2:Y:S02]  /*1070*/  LDC R7, c[0x0][0x680] ;  /* 0x0001a000ff077b82 */ /* 0x000ea40000000800 */
.L_x_13:
[----:B------:R-:W-:Y:S02]  /*1080*/  ULDC.64 UR4, c[0x0][0x6a0] ;  /* 0x0001a80000047ab9 */ /* 0x000fe40000000a00 */
[----:B------:R-:W-:-:S04]  /*1090*/  ISETP.NE.U32.AND P1, PT, RZ, UR4, PT ;  /* 0x00000004ff007c0c */ /* 0x000fc8000bf25070 */
[----:B------:R-:W-:-:S13]  /*10a0*/  ISETP.NE.AND.EX P1, PT, RZ, UR5, PT, P1 ;  /* 0x00000005ff007c0c */ /* 0x000fda000bf25310 */
[----:B------:R-:W-:Y:S05]  /*10b0*/  @!P1 BRA `(.L_x_15) ;  /* 0x00000000001c9947 */ /* 0x000fea0003800000 */
[----:B01----:R-:W0:Y:S02]  /*10c0*/  LDC.64 R8, c[0x0][0x6a0] ;  /* 0x0001a800ff087b82 */ /* 0x003e240000000a00 */
[----:B0-----:R-:W3:Y:S02]  /*10d0*/  LDG.E.64 R8, desc[UR14][R8.64] ;  /* 0x0000000e08087981 */ /* 0x001ee4000c1e1b00 */
[----:B---3--:R-:W-:-:S04]  /*10e0*/  ISETP.NE.U32.AND P1, PT, R8, RZ, PT ;  /* 0x000000ff0800720c */ /* 0x008fc80003f25070 */
[----:B------:R-:W-:-:S13]  /*10f0*/  ISETP.NE.AND.EX P1, PT, R9, RZ, PT, P1 ;  /* 0x000000ff0900720c */ /* 0x000fda0003f25310 */
[----:B------:R-:W-:Y:S05]  /*1100*/  @!P1 BRA `(.L_x_15) ;  /* 0x0000000000089947 */ /* 0x000fea0003800000 */
[----:B------:R0:W5:Y:S01]  /*1110*/  LD.E R9, desc[UR14][R8.64] ;  /* 0x0000000e08097980 */ /* 0x000162000c101900 */
[----:B------:R-:W-:Y:S05]  /*1120*/  BRA `(.L_x_16) ;  /* 0x0000000000207947 */ /* 0x000fea0003800000 */
.L_x_15:
[----:B------:R-:W-:Y:S02]  /*1130*/  ULDC.64 UR4, c[0x0][0x690] ;  /* 0x0001a40000047ab9 */ /* 0x000fe40000000a00 */
[----:B------:R-:W-:-:S04]  /*1140*/  ISETP.NE.U32.AND P1, PT, RZ, UR4, PT ;  /* 0x00000004ff007c0c */ /* 0x000fc8000bf25070 */
[----:B------:R-:W-:-:S13]  /*1150*/  ISETP.NE.AND.EX P1, PT, RZ, UR5, PT, P1 ;  /* 0x00000005ff007c0c */ /* 0x000fda000bf25310 */
[----:B------:R-:W-:Y:S05]  /*1160*/  @!P1 BRA `(.L_x_17) ;  /* 0x00000000000c9947 */ /* 0x000fea0003800000 */
[----:B01----:R-:W0:Y:S02]  /*1170*/  LDC.64 R8, c[0x0][0x690] ;  /* 0x0001a400ff087b82 */ /* 0x003e240000000a00 */
[----:B0-----:R1:W5:Y:S01]  /*1180*/  LDG.E R9, desc[UR14][R8.64] ;  /* 0x0000000e08097981 */ /* 0x001362000c1e1900 */
[----:B------:R-:W-:Y:S05]  /*1190*/  BRA `(.L_x_16) ;  /* 0x0000000000047947 */ /* 0x000fea0003800000 */
.L_x_17:
[----:B01----:R-:W3:Y:S02]  /*11a0*/  LDC R9, c[0x0][0x684] ;  /* 0x0001a100ff097b82 */ /* 0x003ee40000000800 */
.L_x_16:
[----:B------:R-:W-:-:S13]  /*11b0*/  LOP3.LUT P1, RZ, R13, 0xff, RZ, 0xc0, !PT ;  /* 0x000000ff0dff7812 */ /* 0x000fda000782c0ff */
[----:B------:R-:W-:Y:S05]  /*11c0*/  @!P1 EXIT ;  /* 0x000000000000994d */ /* 0x000fea0003800000 */
[----:B------:R-:W-:Y:S01]  /*11d0*/  ULDC UR4, c[0x0][0x28c] ;  /* 0x0000a30000047ab9 */ /* 0x000fe20000000800 */
[----:B------:R-:W-:Y:S01]  /*11e0*/  LOP3.LUT R92, R4, 0x1, RZ, 0xfc, !PT ;  /* 0x00000001045c7812 */ /* 0x000fe200078efcff */
[----:B------:R-:W-:-:S04]  /*11f0*/  UIADD3 UR4, UR4, 0x3f, URZ ;  /* 0x0000003f04047890 */ /* 0x000fc8000fffe03f */
[----:B------:R-:W-:-:S04]  /*1200*/  USHF.R.S32.HI UR5, URZ, 0x1f, UR4 ;  /* 0x0000001f3f057899 */ /* 0x000fc80008011404 */
[----:B------:R-:W-:-:S03]  /*1210*/  ULEA.HI UR5, UR5, UR4, URZ, 0x6 ;  /* 0x0000000405057291 */ /* 0x000fc6000f8f303f */
[----:B------:R-:W-:Y:S01]  /*1220*/  UMOV UR4, URZ ;  /* 0x0000003f00047c82 */ /* 0x000fe20008000000 */
[----:B------:R-:W-:-:S03]  /*1230*/  USHF.R.S32.HI UR6, URZ, 0x6, UR5 ;  /* 0x000000063f067899 */ /* 0x000fc60008011405 */
[----:B------:R-:W-:-:S09]  /*1240*/  UMOV UR5, URZ ;  /* 0x0000003f00057c82 */ /* 0x000fd20008000000 */
.L_x_154:
[----:B01----:R-:W-:Y:S02]  /*1250*/  LOP3.LUT R8, R0, 0x80, RZ, 0xc0, !PT ;  /* 0x0000008000087812 */ /* 0x003fe400078ec0ff */
[----:B------:R-:W-:Y:S02]  /*1260*/  CS2R R86, SRZ ;  /* 0x0000000000567805 */ /* 0x000fe4000001ff00 */
[----:B------:R-:W-:Y:S02]  /*1270*/  CS2R R24, SRZ ;  /* 0x0000000000187805 */ /* 0x000fe4000001ff00 */
[----:B------:R-:W-:Y:S02]  /*1280*/  CS2R R26, SRZ ;  /* 0x00000000001a7805 */ /* 0x000fe4000001ff00 */
[----:B------:R-:W-:Y:S02]  /*1290*/  SHF.R.U32.HI R10, RZ, 0x7, R8 ;  /* 0x00000007ff0a7819 */ /* 0x000fe40000011608 */
[----:B------:R-:W-:-:S02]  /*12a0*/  CS2R R28, SRZ ;  /* 0x00000000001c7805 */ /* 0x000fc4000001ff00 */
[----:B------:R-:W-:Y:S02]  /*12b0*/  VIMNMX R8, RZ, UR6, PT ;  /* 0x00000006ff087c48 */ /* 0x000fe4000bfe0100 */
[----:B------:R-:W-:Y:S02]  /*12c0*/  CS2R R30, SRZ ;  /* 0x00000000001e7805 */ /* 0x000fe4000001ff00 */
[----:B------:R-:W-:Y:S02]  /*12d0*/  CS2R R32, SRZ ;  /* 0x0000000000207805 */ /* 0x000fe4000001ff00 */
[----:B------:R-:W-:Y:S01]  /*12e0*/  CS2R R34, SRZ ;  /* 0x0000000000227805 */ /* 0x000fe2000001ff00 */
[----:B------:R-:W0:Y:S01]  /*12f0*/  SHFL.IDX PT, R10, R10, RZ, 0x1f ;  /* 0x00001fff0a0a7589 */ /* 0x000e2200000e0000 */
[----:B------:R-:W-:Y:S02]  /*1300*/  IADD3 R8, -R8, UR6, RZ ;  /* 0x0000000608087c10 */ /* 0x000fe4000fffe1ff */
[----:B------:R-:W-:-:S02]  /*1310*/  CS2R R36, SRZ ;  /* 0x0000000000247805 */ /* 0x000fc4000001ff00 */
[----:B------:R-:W-:Y:S02]  /*1320*/  CS2R R38, SRZ ;  /* 0x0000000000267805 */ /* 0x000fe4000001ff00 */
[----:B------:R-:W-:Y:S02]  /*1330*/  CS2R R40, SRZ ;  /* 0x0000000000287805 */ /* 0x000fe4000001ff00 */
[----:B------:R-:W-:Y:S02]  /*1340*/  ISETP.GE.AND P1, PT, R8, 0x1, PT ;  /* 0x000000010800780c */ /* 0x000fe40003f26270 */
[----:B------:R-:W-:Y:S02]  /*1350*/  CS2R R42, SRZ ;  /* 0x00000000002a7805 */ /* 0x000fe4000001ff00 */
[----:B------:R-:W-:Y:S02]  /*1360*/  CS2R R44, SRZ ;  /* 0x00000000002c7805 */ /* 0x000fe4000001ff00 */
[----:B------:R-:W-:-:S02]  /*1370*/  CS2R R46, SRZ ;  /* 0x00000000002e7805 */ /* 0x000fc4000001ff00 */
[----:B------:R-:W-:Y:S02]  /*1380*/  CS2R R48, SRZ ;  /* 0x0000000000307805 */ /* 0x000fe4000001ff00 */
[----:B------:R-:W-:Y:S02]  /*1390*/  CS2R R50, SRZ ;  /* 0x0000000000327805 */ /* 0x000fe4000001ff00 */
[----:B------:R-:W-:Y:S02]  /*13a0*/  CS2R R52, SRZ ;  /* 0x0000000000347805 */ /* 0x000fe4000001ff00 */
        /* <DEDUP_REMOVED lines=12> */
[----:B0-----:R-:W-:Y:S02]  /*1470*/  R2UR UR7, R10 ;  /* 0x000000000a0772ca */ /* 0x001fe400000e0000 */
[----:B------:R-:W-:Y:S02]  /*1480*/  CS2R R78, SRZ ;  /* 0x00000000004e7805 */ /* 0x000fe4000001ff00 */
[----:B------:R-:W-:-:S02]  /*1490*/  CS2R R80, SRZ ;  /* 0x0000000000507805 */ /* 0x000fc4000001ff00 */
[----:B------:R-:W-:Y:S02]  /*14a0*/  CS2R R82, SRZ ;  /* 0x0000000000527805 */ /* 0x000fe4000001ff00 */
[----:B------:R-:W-:Y:S01]  /*14b0*/  CS2R R84, SRZ ;  /* 0x0000000000547805 */ /* 0x000fe2000001ff00 */
[----:B--23-5:R-:W-:Y:S06]  /*14c0*/  @!P1 BRA `(.L_x_18) ;  /* 0x0000000400309947 */ /* 0x02cfec0003800000 */
[----:B------:R-:W0:Y:S01]  /*14d0*/  S2UR UR10, SR_CgaCtaId ;  /* 0x00000000000a79c3 */ /* 0x000e220000008800 */
[----:B------:R-:W-:Y:S01]  /*14e0*/  ULEA.HI UR8, UR7, UR7, URZ, 0x1 ;  /* 0x0000000707087291 */ /* 0x000fe2000f8f083f */
[----:B------:R-:W-:Y:S01]  /*14f0*/  IMAD.U32 R15, RZ, RZ, UR4 ;  /* 0x00000004ff0f7e24 */ /* 0x000fe2000f8e00ff */
[----:B------:R-:W-:Y:S01]  /*1500*/  UMOV UR9, 0x400 ;  /* 0x0000040000097882 */ /* 0x000fe20000000000 */
[----:B------:R-:W-:Y:S01]  /*1510*/  IMAD.U32 R10, RZ, RZ, UR5 ;  /* 0x00000005ff0a7e24 */ /* 0x000fe2000f8e00ff */
[----:B------:R-:W-:Y:S02]  /*1520*/  ULOP3.LUT UR8, UR8, 0xffffe, URZ, 0xc0, !UPT ;  /* 0x000ffffe08087892 */ /* 0x000fe4000f8ec03f */
[----:B------:R-:W-:Y:S02]  /*1530*/  UPLOP3.LUT UP0, UPT, UPT, UPT, UPT, 0x40, 0x0 ;  /* 0x000000000000789c */ /* 0x000fe40003f0e870 */
[----:B------:R-:W-:Y:S01]  /*1540*/  UIADD3 UR8, UR7, -UR8, URZ ;  /* 0x8000000807087290 */ /* 0x000fe2000fffe03f */
[----:B------:R-:W-:Y:S01]  /*1550*/  UMOV UR12, UR5 ;  /* 0x00000005000c7c82 */ /* 0x000fe20008000000 */
[----:B0-----:R-:W-:-:S04]  /*1560*/  ULEA UR9, UR10, UR9, 0x18 ;  /* 0x000000090a097291 */ /* 0x001fc8000f8ec03f */
[----:B------:R-:W-:-:S04]  /*1570*/  ULEA UR8, UR8, UR9, 0xc ;  /* 0x0000000908087291 */ /* 0x000fc8000f8e603f */
[----:B------:R-:W-:-:S04]  /*1580*/  UIADD3 UR8, UR8, 0x180, URZ ;  /* 0x0000018008087890 */ /* 0x000fc8000fffe03f */
[----:B------:R-:W-:-:S04]  /*1590*/  USHF.R.U32.HI UR8, URZ, 0x4, UR8 ;  /* 0x000000043f087899 */ /* 0x000fc80008011608 */
[----:B------:R-:W-:-:S12]  /*15a0*/  ULOP3.LUT UR7, UR8, 0x3fff, URZ, 0xc0, !UPT ;  /* 0x00003fff08077892 */ /* 0x000fd8000f8ec03f */
.L_x_25:
[----:B------:R-:W-:-:S13]  /*15b0*/  ISETP.NE.AND P2, PT, R92, 0x3, PT ;  /* 0x000000035c00780c */ /* 0x000fda0003f45270 */
[----:B01----:R-:W-:Y:S05]  /*15c0*/  @!P2 BRA `(.L_x_19) ;  /* 0x000000000004a947 */ /* 0x003fea0003800000 */
[----:B------:R-:W-:Y:S01]  /*15d0*/  BPT.TRAP 0x1 ;  /* 0x000000040000795c */ /* 0x000fe20000300000 */
.L_x_19:
[----:B------:R-:W0:Y:S01]  /*15e0*/  S2UR UR9, SR_CgaCtaId ;  /* 0x00000000000979c3 */ /* 0x000e220000008800 */
[----:B------:R-:W-:Y:S01]  /*15f0*/  UMOV UR8, 0x400 ;  /* 0x0000040000087882 */ /* 0x000fe20000000000 */
[----:B------:R-:W-:Y:S01]  /*1600*/  SHF.L.U32 R13, R15, 0x1f, RZ ;  /* 0x0000001f0f0d7819 */ /* 0x000fe200000006ff */
[----:B0-----:R-:W-:-:S04]  /*1610*/  ULEA UR16, UR9, UR8, 0x18 ;  /* 0x0000000809107291 */ /* 0x001fc8000f8ec03f */
[----:B------:R-:W-:-:S09]  /*1620*/  ULEA UR8, UR12, UR16, 0x3 ;  /* 0x000000100c087291 */ /* 0x000fd2000f8e183f */
[----:B------:R0:W1:Y:S01]  /*1630*/  SYNCS.PHASECHK.TRANS64.TRYWAIT P1, [UR8], R13 ;  /* 0x0000000dff0075a7 */ /* 0x0000620008020148 */
[----:B------:R-:W-:Y:S05]  /*1640*/  @!P2 BRA `(.L_x_20) ;  /* 0x000000000004a947 */ /* 0x000fea0003800000 */
[----:B------:R-:W-:Y:S01]  /*1650*/  BPT.TRAP 0x1 ;  /* 0x000000040000795c */ /* 0x000fe20000300000 */
.L_x_20:
[C---:B------:R-:W-:Y:S02]  /*1660*/  IMAD.SHL.U32 R11, R0.reuse, 0x20, RZ ;  /* 0x00000020000b7824 */ /* 0x040fe400078e00ff */
[C---:B------:R-:W-:Y:S02]  /*1670*/  IMAD.SHL.U32 R16, R0.reuse, 0x200, RZ ;  /* 0x0000020000107824 */ /* 0x040fe400078e00ff */
[----:B------:R-:W-:Y:S01]  /*1680*/  IMAD.SHL.U32 R20, R0, 0x10, RZ ;  /* 0x0000001000147824 */ /* 0x000fe200078e00ff */
[----:B------:R-:W-:-:S04]  /*1690*/  LOP3.LUT R11, R11, 0x1c00, RZ, 0xc0, !PT ;  /* 0x00001c000b0b7812 */ /* 0x000fc800078ec0ff */
[----:B------:R-:W-:Y:S01]  /*16a0*/  LOP3.LUT R11, R11, 0x200, R16, 0xf8, !PT ;  /* 0x000002000b0b7812 */ /* 0x000fe200078ef810 */
[----:B-1----:R-:W-:Y:S06]  /*16b0*/  @P1 BRA `(.L_x_21) ;  /* 0x0000000000081947 */ /* 0x002fec0003800000 */
[----:B------:R-:W1:Y:S02]  /*16c0*/  SYNCS.PHASECHK.TRANS64.TRYWAIT P1, [UR8], R13 ;  /* 0x0000000dff0075a7 */ /* 0x000e640008020148 */
[----:B-1----:R-:W-:Y:S05]  /*16d0*/  @!P1 BRA `(.L_x_22) ;  /* 0x0000006c00ec9947 */ /* 0x002fea0003800000 */
.L_x_21:
[----:B------:R-:W-:Y:S01]  /*16e0*/  USHF.L.U32 UR8, UR12, 0xa, URZ ;  /* 0x0000000a0c087899 */ /* 0x000fe2000800063f */
[----:B------:R-:W-:Y:S01]  /*16f0*/  LOP3.LUT R11, R11, 0x1c0, R20, 0xf8, !PT ;  /* 0x000001c00b0b7812 */ /* 0x000fe200078ef814 */
[----:B------:R-:W-:Y:S02]  /*1700*/  UIADD3 UR9, UR16, 0x12180, URZ ;  /* 0x0001218010097890 */ /* 0x000fe4000fffe03f */
[----:B------:R-:W-:Y:S02]  /*1710*/  ULOP3.LUT UR13, UR7, 0x10000, URZ, 0xfc, !UPT ;  /* 0x00010000070d7892 */ /* 0x000fe4000f8efc3f */
[----:B------:R-:W-:Y:S01]  /*1720*/  LEA.HI R11, R11, UR8, RZ, 0x1d ;  /* 0x000000080b0b7c11 */ /* 0x000fe2000f8fe8ff */
[----:B------:R-:W-:Y:S02]  /*1730*/  USHF.R.U32.HI UR9, URZ, 0x4, UR9 ;  /* 0x000000043f097899 */ /* 0x000fe40008011609 */
[----:B------:R-:W-:Y:S02]  /*1740*/  ULEA UR13, UR12, UR13, 0x9 ;  /* 0x0000000d0c0d7291 */ /* 0x000fe4000f8e483f */
[----:B------:R-:W4:Y:S01]  /*1750*/  LDS.64 R88, [R11+UR16+0x36180] ;  /* 0x036180100b587984 */ /* 0x000f220008000a00 */
[----:B------:R-:W-:Y:S01]  /*1760*/  ULOP3.LUT UR9, UR9, 0x3fff, URZ, 0xc0, !UPT ;  /* 0x00003fff09097892 */ /* 0x000fe2000f8ec03f */
[----:B------:R-:W-:-:S03]  /*1770*/  UMOV UR11, 0x40000040 ;  /* 0x40000040000b7882 */ /* 0x000fc60000000000 */
[----:B------:R-:W-:-:S04]  /*1780*/  ULOP3.LUT UR9, UR9, 0x10000, URZ, 0xfc, !UPT ;  /* 0x0001000009097892 */ /* 0x000fc8000f8efc3f */
[----:B------:R-:W-:-:S03]  /*1790*/  UIADD3 UR10, UR8, UR9, URZ ;  /* 0x00000009080a7290 */ /* 0x000fc6000fffe03f */
[----:B------:R-:W-:Y:S01]  /*17a0*/  UMOV UR8, UR13 ;  /* 0x0000000d00087c82 */ /* 0x000fe20008000000 */
[----:B------:R-:W-:Y:S01]  /*17b0*/  UMOV UR9, 0x80000020 ;  /* 0x8000002000097882 */ /* 0x000fe20000000000 */
[----:B----4-:R-:W-:-:S06]  /*17c0*/  WARPGROUP.ARRIVE ;  /* 0x00000000000079c5 */ /* 0x010fcc0000000000 */
[----:B------:R-:W-:Y:S01]  /*17d0*/  HGMMA.SP.64x128x32.F32.BF16 R24, gdesc[UR8], R24, UP0, R88, 0x0 ;  /* 0x09e05800081879f0 */ /* 0x000fe2000bf01a18 */
[----:B------:R-:W-:Y:S02]  /*17e0*/  UIADD3 UR8, UR13, 0x2, URZ ;  /* 0x000000020d087890 */ /* 0x000fe4000fffe03f */
[----:B------:R-:W-:Y:S01]  /*17f0*/  UIADD3 UR10, UR10, 0x4, URZ ;  /* 0x000000040a0a7890 */ /* 0x000fe2000fffe03f */
[----:B------:R-:W-:Y:S01]  /*1800*/  UMOV UR9, 0x80000020 ;  /* 0x8000002000097882 */ /* 0x000fe20000000000 */
[----:B------:R-:W-:-:S11]  /*1810*/  UMOV UR11, 0x40000040 ;  /* 0x40000040000b7882 */ /* 0x000fd60000000000 */
[----:B------:R-:W-:Y:S03]  /*1820*/  HGMMA.SP.64x128x32.F32.BF16 R24, gdesc[UR8], R24, R89, 0x0, gsb0 ;  /* 0x09e05900081879f0 */ /* 0x000fe60008001a18 */
[----:B------:R-:W-:Y:S02]  /*1830*/  WARPGROUP.DEPBAR.LE gsb0, 0x0 ;  /* 0x00008000000079c5 */ /* 0x000fe40000010000 */
[----:B------:R-:W-:Y:S05]  /*1840*/  @!P2 BRA `(.L_x_23) ;  /* 0x000000000004a947 */ /* 0x000fea0003800000 */
[----:B------:R-:W-:Y:S01]  /*1850*/  BPT.TRAP 0x1 ;  /* 0x000000040000795c */ /* 0x000fe20000300000 */
.L_x_23:
[----:B------:R-:W-:Y:S02]  /*1860*/  @P0 LEA R11, R10, UR16, 0x3 ;  /* 0x000000100a0b0c11 */ /* 0x000fe4000f8e18ff */
[----:B------:R-:W-:-:S03]  /*1870*/  ISETP.GT.U32.AND P1, PT, R4, 0x1, PT ;  /* 0x000000010400780c */ /* 0x000fc60003f24070 */
[----:B-1----:R-:W-:-:S05]  /*1880*/  @P0 VIADD R16, R11, 0x48 ;  /* 0x000000480b100836 */ /* 0x002fca0000000000 */
[----:B------:R-:W-:-:S04]  /*1890*/  @P0 PRMT R16, R5, 0x654, R16 ;  /* 0x0000065405100816 */ /* 0x000fc80000000010 */
[----:B------:R1:W-:Y:S01]  /*18a0*/  @P0 SYNCS.ARRIVE.TRANS64.RED.A1T0 RZ, [R16+URZ], RZ ;  /* 0x000000ff10ff09a7 */ /* 0x0003e2000810043f */
[----:B------:R-:W-:Y:S05]  /*18b0*/  @P1 BRA `(.L_x_24) ;  /* 0x0000000000041947 */ /* 0x000fea0003800000 */
[----:B------:R-:W-:Y:S01]  /*18c0*/  BPT.TRAP 0x1 ;  /* 0x000000040000795c */ /* 0x000fe20000300000 */
.L_x_24:
[----:B------:R-:W-:Y:S01]  /*18d0*/  UIADD3 UR12, UR12, 0x1, URZ ;  /* 0x000000010c0c7890 */ /* 0x000fe2000fffe03f */
[----:B------:R-:W-:Y:S01]  /*18e0*/  ISETP.GT.AND P2, PT, R8, 0x1, PT ;  /* 0x000000010800780c */ /* 0x000fe20003f44270 */
[----:B------:R-:W-:Y:S02]  /*18f0*/  VIADD R10, R10, 0x1 ;  /* 0x000000010a0a7836 */ /* 0x000fe40000000000 */
[----:B------:R-:W-:Y:S01]  /*1900*/  UISETP.NE.AND UP0, UPT, UR12, 0x9, UPT ;  /* 0x000000090c00788c */ /* 0x000fe2000bf05270 */
[----:B------:R-:W-:Y:S02]  /*1910*/  VIADD R8, R8, 0xffffffff ;  /* 0xffffffff08087836 */ /* 0x000fe40000000000 */
[C---:B------:R-:W-:Y:S01]  /*1920*/  ISETP.NE.AND P1, PT, R10.reuse, 0x9, PT ;  /* 0x000000090a00780c */ /* 0x040fe20003f25270 */
[----:B------:R-:W-:Y:S02]  /*1930*/  USEL UR8, URZ, 0x1, UP0 ;  /* 0x000000013f087887 */ /* 0x000fe40008000000 */
[----:B------:R-:W-:Y:S01]  /*1940*/  USEL UR12, UR12, URZ, UP0 ;  /* 0x0000003f0c0c7287 */ /* 0x000fe20008000000 */
[----:B------:R-:W-:Y:S01]  /*1950*/  SEL R10, R10, RZ, P1 ;  /* 0x000000ff0a0a7207 */ /* 0x000fe20000800000 */
[----:B------:R-:W-:-:S02]  /*1960*/  UPLOP3.LUT UP0, UPT, UPT, UPT, UPT, 0x80, 0x0 ;  /* 0x000000000000789c */ /* 0x000fc40003f0f070 */
[----:B------:R-:W-:Y:S01]  /*1970*/  LOP3.LUT R15, R15, UR8, RZ, 0x3c, !PT ;  /* 0x000000080f0f7c12 */ /* 0x000fe2000f8e3cff */
[----:B------:R-:W-:Y:S08]  /*1980*/  @P2 BRA `(.L_x_25) ;  /* 0xfffffffc00082947 */ /* 0x000ff0000383ffff */
.L_x_18:
[----:B------:R-:W4:Y:S01]  /*1990*/  LDC R19, c[0x0][0x288] ;  /* 0x0000a200ff137b82 */ /* 0x000f220000000800 */
[----:B------:R-:W-:Y:S01]  /*19a0*/  LOP3.LUT R8, R0, 0x60, RZ, 0xc0, !PT ;  /* 0x0000006000087812 */ /* 0x000fe200078ec0ff */
[----:B------:R-:W-:Y:S01]  /*19b0*/  IMAD.SHL.U32 R20, R18, 0x80, RZ ;  /* 0x0000008012147824 */ /* 0x000fe200078e00ff */
[----:B------:R-:W-:Y:S01]  /*19c0*/  SHF.R.U32.HI R10, RZ, 0x2, R0 ;  /* 0x00000002ff0a7819 */ /* 0x000fe20000011600 */
[----:B------:R-:W-:Y:S01]  /*19d0*/  UIADD3 UR5, UR6, UR5, URZ ;  /* 0x0000000506057290 */ /* 0x000fe2000fffe03f */
[----:B------:R-:W-:Y:S01]  /*19e0*/  SHF.R.U32.HI R8, RZ, 0x5, R8 ;  /* 0x00000005ff087819 */ /* 0x000fe20000011608 */
[----:B------:R-:W-:Y:S01]  /*19f0*/  ULDC UR12, c[0x0][0x284] ;  /* 0x0000a100000c7ab9 */ /* 0x000fe20000000800 */
[----:B------:R-:W-:Y:S01]  /*1a00*/  LOP3.LUT R11, R10, 0x7, RZ, 0xc0, !PT ;  /* 0x000000070a0b7812 */ /* 0x000fe200078ec0ff */
[----:B------:R-:W-:Y:S01]  /*1a10*/  UISETP.GT.U32.AND UP0, UPT, UR5, 0x8, UPT ;  /* 0x000000080500788c */ /* 0x000fe2000bf04070 */
[----:B0-----:R-:W-:Y:S01]  /*1a20*/  SHF.R.U32.HI R13, RZ, 0x1, R0 ;  /* 0x00000001ff0d7819 */ /* 0x001fe20000011600 */
[----:B------:R-:W-:Y:S01]  /*1a30*/  IMAD.SHL.U32 R10, R8, 0x10, RZ ;  /* 0x00000010080a7824 */ /* 0x000fe200078e00ff */
[----:B------:R-:W-:Y:S01]  /*1a40*/  SHF.R.S32.HI R21, RZ, 0x1f, R12 ;  /* 0x0000001fff157819 */ /* 0x000fe2000001140c */
[----:B------:R-:W-:Y:S01]  /*1a50*/  UISETP.LT.U32.AND UP0, UPT, UR6, 0x9, UP0 ;  /* 0x000000090600788c */ /* 0x000fe20008701070 */
[----:B------:R-:W-:-:S02]  /*1a60*/  WARPGROUP.DEPBAR.LE gsb0, 0x0 ;  /* 0x00008000000079c5 */ /* 0x000fc40000010000 */
[--C-:B------:R-:W-:Y:S01]  /*1a70*/  LOP3.LUT R10, R10, 0xfffffff0, R11.reuse, 0xe2, !PT ;  /* 0xfffffff00a0a7812 */ /* 0x100fe200078ee20b */
[----:B------:R-:W-:Y:S01]  /*1a80*/  IMAD R11, R8, -0x10, -R11 ;  /* 0xfffffff0080b7824 */ /* 0x000fe200078e0a0b */
[----:B------:R-:W-:Y:S01]  /*1a90*/  LOP3.LUT R8, R6, 0x1, RZ, 0xc0, !PT ;  /* 0x0000000106087812 */ /* 0x000fe200078ec0ff */
[----:B------:R-:W-:Y:S01]  /*1aa0*/  UISETP.GE.U32.AND UP1, UPT, UR6, 0x9, UPT ;  /* 0x000000090600788c */ /* 0x000fe2000bf26070 */
[----:B------:R-:W-:Y:S01]  /*1ab0*/  LOP3.LUT R10, R10, 0x40, R13, 0xf8, !PT ;  /* 0x000000400a0a7812 */ /* 0x000fe200078ef80d */
[----:B------:R-:W-:Y:S01]  /*1ac0*/  IMAD.SHL.U32 R13, R14, 0x80, RZ ;  /* 0x000000800e0d7824 */ /* 0x000fe200078e00ff */
[----:B------:R-:W-:Y:S01]  /*1ad0*/  ULDC.64 UR10, c[0x0][0x6d0] ;  /* 0x0001b400000a7ab9 */ /* 0x000fe20000000a00 */
[----:B-1----:R-:W-:Y:S01]  /*1ae0*/  IMAD R16, R8, -0x40, R11 ;  /* 0xffffffc008107824 */ /* 0x002fe200078e020b */
[----:B------:R-:W-:Y:S01]  /*1af0*/  UIMAD.WIDE.U32 UR8, UR5, 0x38e38e39, URZ ;  /* 0x38e38e39050878a5 */ /* 0x000fe2000f8e003f */
[----:B----4-:R-:W-:Y:S01]  /*1b00*/  ISETP.GE.AND P1, PT, R20, R19, PT ;  /* 0x000000131400720c */ /* 0x010fe20003f26270 */
[----:B------:R-:W-:Y:S01]  /*1b10*/  USEL UR7, URZ, 0x1, !UP0 ;  /* 0x000000013f077887 */ /* 0x000fe2000c000000 */
[----:B------:R-:W-:Y:S01]  /*1b20*/  LOP3.LUT R14, R10, R13, RZ, 0xfc, !PT ;  /* 0x0000000d0a0e7212 */ /* 0x000fe200078efcff */
[----:B------:R-:W-:Y:S01]  /*1b30*/  IMAD R11, R21, UR10, RZ ;  /* 0x0000000a150b7c24 */ /* 0x000fe2000f8e02ff */
[----:B------:R-:W-:Y:S01]  /*1b40*/  ISETP.GE.OR P1, PT, R13, UR12, P1 ;  /* 0x0000000c0d007c0c */ /* 0x000fe20008f26670 */
[----:B------:R-:W-:Y:S01]  /*1b50*/  USHF.R.U32.HI UR8, URZ, 0x1, UR9 ;  /* 0x000000013f087899 */ /* 0x000fe20008011609 */
[--C-:B------:R-:W-:Y:S01]  /*1b60*/  SHF.R.S32.HI R15, RZ, 0x1f, R14.reuse ;  /* 0x0000001fff0f7819 */ /* 0x100fe2000001140e */
[----:B------:R-:W-:Y:S01]  /*1b70*/  ULOP3.LUT UR4, UR4, UR7, URZ, 0x3c, !UPT ;  /* 0x0000000704047292 */ /* 0x000fe2000f8e3c3f */
[----:B------:R-:W-:Y:S01]  /*1b80*/  LOP3.LUT R8, R0, 0x3, RZ, 0xc0, !PT ;  /* 0x0000000300087812 */ /* 0x000fe200078ec0ff */
[C---:B------:R-:W-:Y:S01]  /*1b90*/  IMAD R17, R12.reuse, UR11, R11 ;  /* 0x0000000b0c117c24 */ /* 0x040fe2000f8e020b */
[----:B------:R-:W-:Y:S01]  /*1ba0*/  UIMAD UR5, UR8, -0x9, UR5 ;  /* 0xfffffff7080578a4 */ /* 0x000fe2000f8e0205 */
[----:B------:R-:W-:Y:S01]  /*1bb0*/  IMAD.WIDE.U32 R10, R12, UR10, R14 ;  /* 0x0000000a0c0a7c25 */ /* 0x000fe2000f8e000e */
[----:B------:R-:W-:-:S03]  /*1bc0*/  @UP1 ULOP3.LUT UR4, UR4, 0x1, UR8, 0x78, !UPT ;  /* 0x0000000104041892 */ /* 0x000fc6000f8e7808 */
[----:B------:R-:W-:Y:S01]  /*1bd0*/  IMAD R19, R8, -0x2, R19 ;  /* 0xfffffffe08137824 */ /* 0x000fe200078e0213 */
[----:B------:R-:W-:Y:S01]  /*1be0*/  IADD3 R8, -R13, UR12, R16 ;  /* 0x0000000c0d087c10 */ /* 0x000fe2000fffe110 */
[----:B------:R-:W-:Y:S02]  /*1bf0*/  IMAD.IADD R17, R11, 0x1, R17 ;  /* 0x000000010b117824 */ /* 0x000fe400078e0211 */
[----:B------:R-:W-:Y:S02]  /*1c00*/  IMAD.MOV.U32 R16, RZ, RZ, R10 ;  /* 0x000000ffff107224 */ /* 0x000fe400078e000a */
[----:B------:R-:W-:Y:S02]  /*1c10*/  IMAD.IADD R11, R19, 0x1, -R20 ;  /* 0x00000001130b7824 */ /* 0x000fe400078e0a14 */
[----:B------:R-:W-:Y:S01]  /*1c20*/  IMAD.MOV.U32 R10, RZ, RZ, -0x1 ;  /* 0xffffffffff0a7424 */ /* 0x000fe200078e00ff */
[----:B------:R-:W-:Y:S06]  /*1c30*/  @P1 BRA `(.L_x_26) ;  /* 0x0000004800981947 */ /* 0x000fec0003800000 */
[----:B------:R-:W0:Y:S01]  /*1c40*/  LDC.64 R100, c[0x0][0x6c8] ;  /* 0x0001b200ff647b82 */ /* 0x000e220000000a00 */
[----:B---3-5:R-:W-:Y:S01]  /*1c50*/  FSETP.NEU.AND P2, PT, R9, RZ, PT ;  /* 0x000000ff0900720b */ /* 0x028fe20003f4d000 */
[----:B------:R-:W-:Y:S01]  /*1c60*/  IMAD.WIDE R18, R18, 0x80, RZ ;  /* 0x0000008012127825 */ /* 0x000fe200078e02ff */
[----:B------:R-:W-:Y:S01]  /*1c70*/  ISETP.GT.AND P1, PT, R11, RZ, PT ;  /* 0x000000ff0b00720c */ /* 0x000fe20003f24270 */
[----:B------:R-:W-:Y:S02]  /*1c80*/  BSSY B0, `(.L_x_26) ;  /* 0x00004a1000007945 */ /* 0x000fe40003800000 */
[----:B------:R-:W-:Y:S01]  /*1c90*/  IMAD.SHL.U32 R13, R0, 0x2, RZ ;  /* 0x00000002000d7824 */ /* 0x000fe200078e00ff */
[----:B------:R-:W-:-:S04]  /*1ca0*/  ISETP.GT.AND P5, PT, R8, RZ, P1 ;  /* 0x000000ff0800720c */ /* 0x000fc80000fa4270 */
[----:B------:R-:W-:Y:S01]  /*1cb0*/  LOP3.LUT R97, R18, 0x6, R13, 0xf8, !PT ;  /* 0x0000000612617812 */ /* 0x000fe200078ef80d */
[----:B0-----:R-:W-:-:S04]  /*1cc0*/  IMAD R20, R19, R100, RZ ;  /* 0x0000006413147224 */ /* 0x001fc800078e02ff */
[----:B------:R-:W-:-:S04]  /*1cd0*/  IMAD.WIDE.U32 R90, R97, R100, R16 ;  /* 0x00000064615a7225 */ /* 0x000fc800078e0010 */
[----:B------:R-:W-:-:S04]  /*1ce0*/  IMAD R13, R97, R101, R20 ;  /* 0x00000065610d7224 */ /* 0x000fc800078e0214 */
[----:B------:R-:W-:Y:S01]  /*1cf0*/  IMAD.IADD R99, R91, 0x1, R13 ;  /* 0x000000015b637824 */ /* 0x000fe200078e020d */
[----:B------:R-:W-:Y:S06]  /*1d00*/  @!P2 BRA `(.L_x_27) ;  /* 0x0000003000e4a947 */ /* 0x000fec0003800000 */
[----:B------:R-:W-:Y:S01]  /*1d10*/  ULDC.64 UR8, c[0x0][0x6b8] ;  /* 0x0001ae0000087ab9 */ /* 0x000fe20000000a00 */
[----:B------:R-:W-:Y:S01]  /*1d20*/  ULDC.64 UR12, c[0x0][0x6b0] ;  /* 0x0001ac00000c7ab9 */ /* 0x000fe20000000a00 */
[----:B------:R-:W-:Y:S01]  /*1d30*/  IMAD R13, R21, UR8, RZ ;  /* 0x00000008150d7c24 */ /* 0x000fe2000f8e02ff */
[----:B------:R-:W-:Y:S01]  /*1d40*/  ULDC.64 UR16, c[0x0][0x6a8] ;  /* 0x0001aa0000107ab9 */ /* 0x000fe20000000a00 */
[----:B------:R-:W-:Y:S01]  /*1d50*/  IMAD R18, R19, UR12, RZ ;  /* 0x0000000c13127c24 */ /* 0x000fe2000f8e02ff */
[----:B------:R-:W0:Y:S01]  /*1d60*/  LDC.64 R88, c[0x0][0x6b0] ;  /* 0x0001ac00ff587b82 */ /* 0x000e220000000a00 */
[----:B------:R-:W-:Y:S01]  /*1d70*/  IMAD.WIDE.U32 R94, R12, UR8, R14 ;  /* 0x000000080c5e7c25 */ /* 0x000fe2000f8e000e */
[----:B------:R-:W-:-:S03]  /*1d80*/  ULDC.64 UR10, c[0x0][0x6c0] ;  /* 0x0001b000000a7ab9 */ /* 0x000fc60000000a00 */
[----:B------:R-:W-:Y:S02]  /*1d90*/  IMAD R93, R12, UR9, R13 ;  /* 0x000000090c5d7c24 */ /* 0x000fe4000f8e020d */
[----:B------:R-:W-:Y:S02]  /*1da0*/  IMAD R91, R97, UR13, R18 ;  /* 0x0000000d615b7c24 */ /* 0x000fe4000f8e0212 */
[----:B------:R-:W-:Y:S02]  /*1db0*/  IMAD.IADD R19, R95, 0x1, R93 ;  /* 0x000000015f137824 */ /* 0x000fe400078e025d */
[----:B------:R-:W-:-:S04]  /*1dc0*/  IMAD.MOV.U32 R18, RZ, RZ, R94 ;  /* 0x000000ffff127224 */ /* 0x000fc800078e005e */
[----:B------:R-:W-:-:S04]  /*1dd0*/  IMAD.WIDE.U32 R16, R97, UR12, R18 ;  /* 0x0000000c61107c25 */ /* 0x000fc8000f8e0012 */
[----:B------:R-:W-:Y:S01]  /*1de0*/  IMAD.IADD R13, R17, 0x1, R91 ;  /* 0x00000001110d7824 */ /* 0x000fe200078e025b */
[----:B------:R-:W-:-:S04]  /*1df0*/  LEA R20, P2, R16, UR16, 0x2 ;  /* 0x0000001010147c11 */ /* 0x000fc8000f8410ff */
[----:B------:R-:W-:-:S05]  /*1e00*/  LEA.HI.X R21, R16, UR17, R13, 0x2, P2 ;  /* 0x0000001110157c11 */ /* 0x000fca00090f140d */
[----:B------:R-:W3:Y:S01]  /*1e10*/  @P5 LDG.E.LTC128B R98, desc[UR14][R20.64] ;  /* 0x0000000e14625981 */ /* 0x000ee2000c1e1920 */
[C---:B------:R-:W-:Y:S01]  /*1e20*/  LEA R16, P2, R90.reuse, UR10, 0x2 ;  /* 0x0000000a5a107c11 */ /* 0x040fe2000f8410ff */
[C---:B------:R-:W-:Y:S01]  /*1e30*/  IMAD.WIDE.U32 R22, R97.reuse, UR12, R14 ;  /* 0x0000000c61167c25 */ /* 0x040fe2000f8e000e */
[----:B------:R-:W-:Y:S02]  /*1e40*/  BSSY B1, `(.L_x_28) ;  /* 0x0000015000017945 */ /* 0x000fe40003800000 */
[----:B------:R-:W-:Y:S01]  /*1e50*/  LEA.HI.X R17, R90, UR11, R99, 0x2, P2 ;  /* 0x0000000b5a117c11 */ /* 0x000fe200090f1463 */
[----:B0-----:R-:W-:Y:S01]  /*1e60*/  IMAD.WIDE.U32 R96, R97, UR12, R88 ;  /* 0x0000000c61607c25 */ /* 0x001fe2000f8e0058 */
[----:B------:R-:W-:-:S03]  /*1e70*/  ISETP.GT.AND P2, PT, R11, 0x1, PT ;  /* 0x000000010b00780c */ /* 0x000fc60003f44270 */
[C---:B------:R-:W-:Y:S01]  /*1e80*/  IMAD.IADD R99, R91.reuse, 0x1, R97 ;  /* 0x000000015b637824 */ /* 0x040fe200078e0261 */
[----:B------:R-:W-:Y:S01]  /*1e90*/  IADD3 R94, P4, R94, R96, RZ ;  /* 0x000000605e5e7210 */ /* 0x000fe20007f9e0ff */
[----:B------:R-:W-:-:S03]  /*1ea0*/  IMAD.IADD R23, R91, 0x1, R23 ;  /* 0x000000015b177824 */ /* 0x000fc600078e0217 */
[----:B------:R-:W-:Y:S01]  /*1eb0*/  LEA R18, P6, R94, UR16, 0x2 ;  /* 0x000000105e127c11 */ /* 0x000fe2000f8c10ff */
[----:B------:R-:W-:Y:S02]  /*1ec0*/  IMAD.X R19, R99, 0x1, R19, P4 ;  /* 0x0000000163137824 */ /* 0x000fe400020e0613 */
[----:B------:R-:W-:Y:S01]  /*1ed0*/  IMAD.WIDE.U32 R88, R12, UR8, R22 ;  /* 0x000000080c587c25 */ /* 0x000fe2000f8e0016 */
[----:B------:R-:W-:Y:S02]  /*1ee0*/  LEA R22, P4, R100, R16, 0x2 ;  /* 0x0000001064167211 */ /* 0x000fe400078810ff */
[----:B------:R-:W-:Y:S02]  /*1ef0*/  LEA.HI.X R19, R94, UR17, R19, 0x2, P6 ;  /* 0x000000115e137c11 */ /* 0x000fe4000b0f1413 */
[----:B------:R-:W-:Y:S01]  /*1f00*/  LEA R90, P6, R88, UR16, 0x2 ;  /* 0x00000010585a7c11 */ /* 0x000fe2000f8c10ff */
[----:B---3--:R-:W-:-:S04]  /*1f10*/  FMUL R13, R98, R9 ;  /* 0x00000009620d7220 */ /* 0x008fc80000400000 */
[----:B--2---:R-:W-:Y:S01]  /*1f20*/  FFMA R95, R24, R7, R13 ;  /* 0x00000007185f7223 */ /* 0x004fe2000000000d */
[----:B------:R-:W-:-:S04]  /*1f30*/  IMAD.IADD R13, R93, 0x1, R89 ;  /* 0x000000015d0d7824 */ /* 0x000fc800078e0259 */
[----:B------:R0:W-:Y:S01]  /*1f40*/  @P5 STG.E desc[UR14][R16.64], R95 ;  /* 0x0000005f10005986 */ /* 0x0001e2000c10190e */
[----:B------:R-:W-:Y:S02]  /*1f50*/  ISETP.GT.AND P5, PT, R8, RZ, P2 ;  /* 0x000000ff0800720c */ /* 0x000fe400017a4270 */
[----:B------:R-:W-:-:S11]  /*1f60*/  LEA.HI.X R91, R88, UR17, R13, 0x2, P6 ;  /* 0x00000011585b7c11 */ /* 0x000fd6000b0f140d */
[----:B0-----:R-:W-:Y:S05]  /*1f70*/  @!P5 BRA `(.L_x_29) ;  /* 0x000000000004d947 */ /* 0x001fea0003800000 */
[----:B------:R0:W5:Y:S02]  /*1f80*/  LDG.E.LTC128B R98, desc[UR14][R18.64] ;  /* 0x0000000e12627981 */ /* 0x000164000c1e1920 */
.L_x_29:
[----:B------:R-:W-:Y:S05]  /*1f90*/  BSYNC B1 ;  /* 0x0000000000017941 */ /* 0x000fea0003800000 */
.L_x_28:
[----:B-----5:R-:W-:Y:S01]  /*1fa0*/  FMUL R24, R98, R9 ;  /* 0x0000000962187220 */ /* 0x020fe20000400000 */
[----:B------:R-:W-:Y:S01]  /*1fb0*/  LEA.HI.X R23, R100, R17, R101, 0x2, P4 ;  /* 0x0000001164177211 */ /* 0x000fe200020f1465 */
[----:B------:R-:W-:Y:S01]  /*1fc0*/  BSSY B1, `(.L_x_30) ;  /* 0x0000008000017945 */ /* 0x000fe20003800000 */
[----:B------:R-:W-:Y:S01]  /*1fd0*/  ISETP.GT.AND P1, PT, R8, 0x8, P1 ;  /* 0x000000080800780c */ /* 0x000fe20000f24270 */
[----:B------:R-:W-:Y:S01]  /*1fe0*/  FFMA R25, R25, R7, R24 ;  /* 0x0000000719197223 */ /* 0x000fe20000000018 */
[----:B------:R-:W-:-:S04]  /*1ff0*/  IADD3 R14, P6, R14, R96, RZ ;  /* 0x000000600e0e7210 */ /* 0x000fc80007fde0ff */
[----:B------:R1:W-:Y:S01]  /*2000*/  @P5 STG.E desc[UR14][R22.64], R25 ;  /* 0x0000001916005986 */ /* 0x0003e2000c10190e */
[----:B------:R-:W-:-:S06]  /*2010*/  IMAD.X R15, R15, 0x1, R99, P6 ;  /* 0x000000010f0f7824 */ /* 0x000fcc00030e0663 */
[----:B------:R-:W-:Y:S05]  /*2020*/  @!P1 BRA `(.L_x_31) ;  /* 0x0000000000049947 */ /* 0x000fea0003800000 */
[----:B------:R2:W5:Y:S02]  /*2030*/  LDG.E.LTC128B R98, desc[UR14][R90.64+0x20] ;  /* 0x0000200e5a627981 */ /* 0x000564000c1e1920 */
.L_x_31:
[----:B------:R-:W-:Y:S05]  /*2040*/  BSYNC B1 ;  /* 0x0000000000017941 */ /* 0x000fea0003800000 */
.L_x_30:
[----:B------:R-:W-:-:S04]  /*2050*/  IMAD.WIDE.U32 R12, R12, UR8, R14 ;  /* 0x000000080c0c7c25 */ /* 0x000fc8000f8e000e */
[----:B-1---5:R-:W-:Y:S01]  /*2060*/  FMUL R25, R98, R9 ;  /* 0x0000000962197220 */ /* 0x022fe20000400000 */
[----:B------:R-:W-:Y:S01]  /*2070*/  ISETP.GT.AND P2, PT, R8, 0x8, P2 ;  /* 0x000000080800780c */ /* 0x000fe20001744270 */
[----:B------:R-:W-:Y:S01]  /*2080*/  USHF.L.U64.HI UR10, UR12, 0x5, UR13 ;  /* 0x000000050c0a7899 */ /* 0x000fe2000801020d */
[----:B------:R-:W-:Y:S01]  /*2090*/  IMAD.IADD R13, R93, 0x1, R13 ;  /* 0x000000015d0d7824 */ /* 0x000fe200078e020d */
[----:B------:R-:W-:Y:S01]  /*20a0*/  LEA R14, P6, R12, UR16, 0x2 ;  /* 0x000000100c0e7c11 */ /* 0x000fe2000f8c10ff */
[----:B------:R-:W-:Y:S01]  /*20b0*/  FFMA R25, R26, R7, R25 ;  /* 0x000000071a197223 */ /* 0x000fe20000000019 */
[----:B------:R-:W-:Y:S01]  /*20c0*/  ISETP.GT.AND P4, PT, R11, 0x8, PT ;  /* 0x000000080b00780c */ /* 0x000fe20003f84270 */
[----:B------:R-:W-:Y:S01]  /*20d0*/  USHF.L.U32 UR9, UR12, 0x5, URZ ;  /* 0x000000050c097899 */ /* 0x000fe2000800063f */
[----:B------:R-:W-:Y:S01]  /*20e0*/  LEA.HI.X R15, R12, UR17, R13, 0x2, P6 ;  /* 0x000000110c0f7c11 */ /* 0x000fe2000b0f140d */
[----:B------:R-:W-:Y:S01]  /*20f0*/  @P1 IMAD.MOV.U32 R12, RZ, RZ, R16 ;  /* 0x000000ffff0c1224 */ /* 0x000fe200078e0010 */
[----:B------:R-:W-:Y:S01]  /*2100*/  BSSY B1, `(.L_x_32) ;  /* 0x0000006000017945 */ /* 0x000fe20003800000 */
[----:B------:R-:W-:Y:S01]  /*2110*/  @P1 IMAD.MOV.U32 R13, RZ, RZ, R17 ;  /* 0x000000ffff0d1224 */ /* 0x000fe200078e0011 */
[----:B------:R-:W-:-:S04]  /*2120*/  ISETP.GT.AND P5, PT, R8, RZ, P4 ;  /* 0x000000ff0800720c */ /* 0x000fc800027a4270 */
[----:B------:R1:W-:Y:S01]  /*2130*/  @P1 STG.E desc[UR14][R12.64+0x20], R25 ;  /* 0x000020190c001986 */ /* 0x0003e2000c10190e */
[----:B------:R-:W-:Y:S08]  /*2140*/  @!P2 BRA `(.L_x_33) ;  /* 0x000000000004a947 */ /* 0x000ff00003800000 */
[----:B------:R3:W5:Y:S02]  /*2150*/  LDG.E.LTC128B R98, desc[UR14][R14.64+0x20] ;  /* 0x0000200e0e627981 */ /* 0x000764000c1e1920 */
.L_x_33:
[----:B------:R-:W-:Y:S05]  /*2160*/  BSYNC B1 ;  /* 0x0000000000017941 */ /* 0x000fea0003800000 */
.L_x_32:
[----:B-1---5:R-:W-:Y:S01]  /*2170*/  FMUL R12, R98, R9 ;  /* 0x00000009620c7220 */ /* 0x022fe20000400000 */
[----:B------:R-:W-:Y:S01]  /*2180*/  IADD3 R24, P1, R20, UR9, RZ ;  /* 0x0000000914187c10 */ /* 0x000fe2000ff3e0ff */
[----:B---3--:R-:W-:Y:S02]  /*2190*/  @P2 IMAD.MOV.U32 R14, RZ, RZ, R22 ;  /* 0x000000ffff0e2224 */ /* 0x008fe400078e0016 */
[----:B--2---:R-:W-:Y:S01]  /*21a0*/  FFMA R91, R27, R7, R12 ;  /* 0x000000071b5b7223 */ /* 0x004fe2000000000c */
[----:B------:R-:W-:Y:S01]  /*21b0*/  @P2 IMAD.MOV.U32 R15, RZ, RZ, R23 ;  /* 0x000000ffff0f2224 */ /* 0x000fe200078e0017 */
[----:B------:R-:W-:-:S04]  /*21c0*/  IADD3.X R25, R21, UR10, RZ, P1, !PT ;  /* 0x0000000a15197c10 */ /* 0x000fc80008ffe4ff */
[----:B------:R1:W-:Y:S04]  /*21d0*/  @P2 STG.E desc[UR14][R14.64+0x20], R91 ;  /* 0x0000205b0e002986 */ /* 0x0003e8000c10190e */
[----:B------:R-:W2:Y:S01]  /*21e0*/  @P5 LDG.E.LTC128B R98, desc[UR14][R24.64] ;  /* 0x0000000e18625981 */ /* 0x000ea2000c1e1920 */
[C---:B------:R-:W-:Y:S01]  /*21f0*/  IMAD.SHL.U32 R13, R100.reuse, 0x20, RZ ;  /* 0x00000020640d7824 */ /* 0x040fe200078e00ff */
[----:B------:R-:W-:Y:S01]  /*2200*/  SHF.L.U64.HI R12, R100, 0x5, R101 ;  /* 0x00000005640c7819 */ /* 0x000fe20000010265 */
[----:B------:R-:W-:Y:S01]  /*2210*/  BSSY B1, `(.L_x_34) ;  /* 0x000000c000017945 */ /* 0x000fe20003800000 */
[----:B------:R-:W-:Y:S02]  /*2220*/  ISETP.GT.AND P1, PT, R11, 0x9, PT ;  /* 0x000000090b00780c */ /* 0x000fe40003f24270 */
[----:B------:R-:W-:-:S02]  /*2230*/  IADD3 R26, P6, R13, R16, RZ ;  /* 0x000000100d1a7210 */ /* 0x000fc40007fde0ff */
[----:B------:R-:W-:-:S03]  /*2240*/  ISETP.GT.AND P2, PT, R8, RZ, P1 ;  /* 0x000000ff0800720c */ /* 0x000fc60000f44270 */
[----:B------:R-:W-:Y:S01]  /*2250*/  IMAD.X R27, R12, 0x1, R17, P6 ;  /* 0x000000010c1b7824 */ /* 0x000fe200030e0611 */
[----:B------:R-:W-:Y:S01]  /*2260*/  IADD3 R88, P6, R18, UR9, RZ ;  /* 0x0000000912587c10 */ /* 0x000fe2000ffde0ff */
[----:B--2---:R-:W-:-:S04]  /*2270*/  FMUL R89, R98, R9 ;  /* 0x0000000962597220 */ /* 0x004fc80000400000 */
[----:B------:R-:W-:Y:S01]  /*2280*/  FFMA R93, R28, R7, R89 ;  /* 0x000000071c5d7223 */ /* 0x000fe20000000059 */
[----:B------:R-:W-:-:S04]  /*2290*/  IADD3.X R89, R19, UR10, RZ, P6, !PT ;  /* 0x0000000a13597c10 */ /* 0x000fc8000b7fe4ff */
[----:B------:R1:W-:Y:S01]  /*22a0*/  @P5 STG.E desc[UR14][R26.64], R93 ;  /* 0x0000005d1a005986 */ /* 0x0003e2000c10190e */
[----:B------:R-:W-:Y:S05]  /*22b0*/  @!P2 BRA `(.L_x_35) ;  /* 0x000000000004a947 */ /* 0x000fea0003800000 */
[----:B------:R2:W5:Y:S02]  /*22c0*/  LDG.E.LTC128B R98, desc[UR14][R88.64] ;  /* 0x0000000e58627981 */ /* 0x000564000c1e1920 */
.L_x_35:
[----:B------:R-:W-:Y:S05]  /*22d0*/  BSYNC B1 ;  /* 0x0000000000017941 */ /* 0x000fea0003800000 */
.L_x_34:
[----:B------:R-:W-:Y:S01]  /*22e0*/  UIADD3 UR7, UP0, UR9, 0x20, URZ ;  /* 0x0000002009077890 */ /* 0x000fe2000ff1e03f */
[----:B------:R-:W-:Y:S01]  /*22f0*/  ISETP.GT.AND P4, PT, R8, 0x8, P4 ;  /* 0x000000080800780c */ /* 0x000fe20002784270 */
[----:B-1---5:R-:W-:Y:S01]  /*2300*/  FMUL R14, R98, R9 ;  /* 0x00000009620e7220 */ /* 0x022fe20000400000 */
[----:B------:R-:W-:Y:S01]  /*2310*/  IADD3 R90, P5, R13, R22, RZ ;  /* 0x000000160d5a7210 */ /* 0x000fe20007fbe0ff */
[----:B------:R-:W-:Y:S02]  /*2320*/  UIADD3.X UR8, URZ, UR10, URZ, UP0, !UPT ;  /* 0x0000000a3f087290 */ /* 0x000fe400087fe43f */
[----:B------:R-:W-:Y:S01]  /*2330*/  IADD3 R20, P6, R20, UR7, RZ ;  /* 0x0000000714147c10 */ /* 0x000fe2000ffde0ff */
[----:B------:R-:W-:Y:S01]  /*2340*/  FFMA R93, R29, R7, R14 ;  /* 0x000000071d5d7223 */ /* 0x000fe2000000000e */
[----:B------:R-:W-:Y:S02]  /*2350*/  IMAD.X R91, R12, 0x1, R23, P5 ;  /* 0x000000010c5b7824 */ /* 0x000fe400028e0617 */
[----:B------:R-:W-:-:S03]  /*2360*/  IADD3.X R21, R21, UR8, RZ, P6, !PT ;  /* 0x0000000815157c10 */ /* 0x000fc6000b7fe4ff */
[----:B------:R1:W-:Y:S04]  /*2370*/  @P2 STG.E desc[UR14][R90.64], R93 ;  /* 0x0000005d5a002986 */ /* 0x0003e8000c10190e */
[----:B------:R-:W3:Y:S01]  /*2380*/  @P4 LDG.E.LTC128B R98, desc[UR14][R20.64] ;  /* 0x0000000e14624981 */ /* 0x000ee2000c1e1920 */
[----:B------:R-:W-:Y:S01]  /*2390*/  IADD3 R15, P2, R13, 0x20, RZ ;  /* 0x000000200d0f7810 */ /* 0x000fe20007f5e0ff */
[----:B------:R-:W-:Y:S01]  /*23a0*/  BSSY B1, `(.L_x_36) ;  /* 0x000000e000017945 */ /* 0x000fe20003800000 */
[----:B------:R-:W-:Y:S02]  /*23b0*/  ISETP.GT.AND P1, PT, R8, 0x8, P1 ;  /* 0x000000080800780c */ /* 0x000fe40000f24270 */
[----:B------:R-:W-:Y:S01]  /*23c0*/  IADD3 R16, P5, R15, R16, RZ ;  /* 0x000000100f107210 */ /* 0x000fe20007fbe0ff */
[----:B------:R-:W-:Y:S01]  /*23d0*/  IMAD.X R14, RZ, RZ, R12, P2 ;  /* 0x000000ffff0e7224 */ /* 0x000fe200010e060c */
[----:B0-----:R-:W-:-:S02]  /*23e0*/  IADD3 R18, P6, R18, UR7, RZ ;  /* 0x0000000712127c10 */ /* 0x001fc4000ffde0ff */
[----:B------:R-:W-:Y:S01]  /*23f0*/  ISETP.GT.AND P2, PT, R11, 0x10, PT ;  /* 0x000000100b00780c */ /* 0x000fe20003f44270 */
[----:B------:R-:W-:Y:S01]  /*2400*/  IMAD.X R17, R14, 0x1, R17, P5 ;  /* 0x000000010e117824 */ /* 0x000fe200028e0611 */
[----:B------:R-:W-:Y:S02]  /*2410*/  IADD3 R28, P5, R15, R22, RZ ;  /* 0x000000160f1c7210 */ /* 0x000fe40007fbe0ff */
[----:B------:R-:W-:Y:S01]  /*2420*/  IADD3.X R19, R19, UR8, RZ, P6, !PT ;  /* 0x0000000813137c10 */ /* 0x000fe2000b7fe4ff */
[----:B---3--:R-:W-:-:S04]  /*2430*/  FMUL R29, R98, R9 ;  /* 0x00000009621d7220 */ /* 0x008fc80000400000 */
[----:B------:R-:W-:-:S05]  /*2440*/  FFMA R95, R30, R7, R29 ;  /* 0x000000071e5f7223 */ /* 0x000fca000000001d */
[----:B------:R1:W-:Y:S01]  /*2450*/  @P4 STG.E desc[UR14][R16.64], R95 ;  /* 0x0000005f10004986 */ /* 0x0003e2000c10190e */
[----:B------:R-:W-:Y:S05]  /*2460*/  @!P1 BRA `(.L_x_37) ;  /* 0x0000000000049947 */ /* 0x000fea0003800000 */
[----:B------:R0:W5:Y:S02]  /*2470*/  LDG.E.LTC128B R98, desc[UR14][R18.64] ;  /* 0x0000000e12627981 */ /* 0x000164000c1e1920 */
.L_x_37:
[----:B------:R-:W-:Y:S05]  /*2480*/  BSYNC B1 ;  /* 0x0000000000017941 */ /* 0x000fea0003800000 */
.L_x_36:
[----:B-1---5:R-:W-:Y:S01]  /*2490*/  FMUL R16, R98, R9 ;  /* 0x0000000962107220 */ /* 0x022fe20000400000 */
[----:B------:R-:W-:Y:S01]  /*24a0*/  IMAD.X R29, R14, 0x1, R23, P5 ;  /* 0x000000010e1d7824 */ /* 0x000fe200028e0617 */
[----:B------:R-:W-:Y:S01]  /*24b0*/  ISETP.GT.AND P4, PT, R8, RZ, P2 ;  /* 0x000000ff0800720c */ /* 0x000fe20001784270 */
[----:B------:R-:W-:Y:S01]  /*24c0*/  BSSY B1, `(.L_x_38) ;  /* 0x0000008000017945 */ /* 0x000fe20003800000 */
[----:B------:R-:W-:Y:S01]  /*24d0*/  FFMA R31, R31, R7, R16 ;  /* 0x000000071f1f7223 */ /* 0x000fe20000000010 */
[----:B------:R-:W-:Y:S02]  /*24e0*/  IADD3 R16, P6, R24, UR9, RZ ;  /* 0x0000000918107c10 */ /* 0x000fe4000ffde0ff */
[----:B0-----:R-:W-:Y:S02]  /*24f0*/  IADD3 R18, P5, R26, R13, RZ ;  /* 0x0000000d1a127210 */ /* 0x001fe40007fbe0ff */
[----:B------:R0:W-:Y:S01]  /*2500*/  @P1 STG.E desc[UR14][R28.64], R31 ;  /* 0x0000001f1c001986 */ /* 0x0001e2000c10190e */
[----:B------:R-:W-:-:S05]  /*2510*/  IADD3.X R17, R25, UR10, RZ, P6, !PT ;  /* 0x0000000a19117c10 */ /* 0x000fca000b7fe4ff */
[----:B------:R-:W-:Y:S05]  /*2520*/  @!P4 BRA `(.L_x_39) ;  /* 0x000000000004c947 */ /* 0x000fea0003800000 */
[----:B------:R1:W5:Y:S02]  /*2530*/  LDG.E.LTC128B R98, desc[UR14][R16.64] ;  /* 0x0000000e10627981 */ /* 0x000364000c1e1920 */
.L_x_39:
[----:B------:R-:W-:Y:S05]  /*2540*/  BSYNC B1 ;  /* 0x0000000000017941 */ /* 0x000fea0003800000 */
.L_x_38:
[----:B------:R-:W-:Y:S01]  /*2550*/  ISETP.GT.AND P1, PT, R11, 0x11, PT ;  /* 0x000000110b00780c */ /* 0x000fe20003f24270 */
[----:B------:R-:W-:Y:S02]  /*2560*/  IMAD.X R19, R27, 0x1, R12, P5 ;  /* 0x000000011b137824 */ /* 0x000fe400028e060c */
[----:B-----5:R-:W-:Y:S01]  /*2570*/  FMUL R21, R98, R9 ;  /* 0x0000000962157220 */ /* 0x020fe20000400000 */
[----:B------:R-:W-:Y:S01]  /*2580*/  BSSY B1, `(.L_x_40) ;  /* 0x0000009000017945 */ /* 0x000fe20003800000 */
[----:B------:R-:W-:Y:S02]  /*2590*/  ISETP.GT.AND P5, PT, R8, RZ, P1 ;  /* 0x000000ff0800720c */ /* 0x000fe40000fa4270 */
[----:B------:R-:W-:Y:S01]  /*25a0*/  FFMA R23, R32, R7, R21 ;  /* 0x0000000720177223 */ /* 0x000fe20000000015 */
[----:B------:R-:W-:-:S04]  /*25b0*/  IADD3 R22, P6, R90, R13, RZ ;  /* 0x0000000d5a167210 */ /* 0x000fc80007fde0ff */
[----:B------:R3:W-:Y:S01]  /*25c0*/  @P4 STG.E desc[UR14][R18.64], R23 ;  /* 0x0000001712004986 */ /* 0x0007e2000c10190e */
[----:B------:R-:W-:-:S04]  /*25d0*/  IADD3 R20, P4, R88, UR9, RZ ;  /* 0x0000000958147c10 */ /* 0x000fc8000ff9e0ff */
[----:B------:R-:W-:Y:S01]  /*25e0*/  IADD3.X R21, R89, UR10, RZ, P4, !PT ;  /* 0x0000000a59157c10 */ /* 0x000fe2000a7fe4ff */
[----:B------:R-:W-:Y:S08]  /*25f0*/  @!P5 BRA `(.L_x_41) ;  /* 0x000000000004d947 */ /* 0x000ff00003800000 */
[----:B------:R4:W5:Y:S02]  /*2600*/  LDG.E.LTC128B R98, desc[UR14][R20.64] ;  /* 0x0000000e14627981 */ /* 0x000964000c1e1920 */
.L_x_41:
[----:B------:R-:W-:Y:S05]  /*2610*/  BSYNC B1 ;  /* 0x0000000000017941 */ /* 0x000fea0003800000 */
.L_x_40:
[----:B0----5:R-:W-:Y:S01]  /*2620*/  FMUL R28, R98, R9 ;  /* 0x00000009621c7220 */ /* 0x021fe20000400000 */
[----:B---3--:R-:W-:Y:S01]  /*2630*/  IMAD.X R23, R91, 0x1, R12, P6 ;  /* 0x000000015b177824 */ /* 0x008fe200030e060c */
[----:B------:R-:W-:Y:S01]  /*2640*/  ISETP.GT.AND P4, PT, R8, 0x8, P2 ;  /* 0x000000080800780c */ /* 0x000fe20001784270 */
[----:B------:R-:W-:Y:S01]  /*2650*/  BSSY B1, `(.L_x_42) ;  /* 0x0000007000017945 */ /* 0x000fe20003800000 */
[----:B------:R-:W-:Y:S01]  /*2660*/  FFMA R33, R33, R7, R28 ;  /* 0x0000000721217223 */ /* 0x000fe2000000001c */
[----:B------:R-:W-:-:S04]  /*2670*/  IADD3 R24, P2, R24, UR7, RZ ;  /* 0x0000000718187c10 */ /* 0x000fc8000ff5e0ff */
[----:B------:R0:W-:Y:S01]  /*2680*/  @P5 STG.E desc[UR14][R22.64], R33 ;  /* 0x0000002116005986 */ /* 0x0001e2000c10190e */
[----:B------:R-:W-:-:S05]  /*2690*/  IADD3.X R25, R25, UR8, RZ, P2, !PT ;  /* 0x0000000819197c10 */ /* 0x000fca00097fe4ff */
[----:B------:R-:W-:Y:S05]  /*26a0*/  @!P4 BRA `(.L_x_43) ;  /* 0x000000000004c947 */ /* 0x000fea0003800000 */
[----:B------:R3:W5:Y:S02]  /*26b0*/  LDG.E.LTC128B R98, desc[UR14][R24.64] ;  /* 0x0000000e18627981 */ /* 0x000764000c1e1920 */
.L_x_43:
[----:B------:R-:W-:Y:S05]  /*26c0*/  BSYNC B1 ;  /* 0x0000000000017941 */ /* 0x000fea0003800000 */
.L_x_42:
[----:B---3-5:R-:W-:Y:S01]  /*26d0*/  FMUL R25, R98, R9 ;  /* 0x0000000962197220 */ /* 0x028fe20000400000 */
[----:B------:R-:W-:Y:S01]  /*26e0*/  IADD3 R24, P5, R15, R26, RZ ;  /* 0x0000001a0f187210 */ /* 0x000fe20007fbe0ff */
[----:B------:R-:W-:Y:S01]  /*26f0*/  BSSY B1, `(.L_x_44) ;  /* 0x000000b000017945 */ /* 0x000fe20003800000 */
[----:B------:R-:W-:Y:S01]  /*2700*/  ISETP.GT.AND P1, PT, R8, 0x8, P1 ;  /* 0x000000080800780c */ /* 0x000fe20000f24270 */
[----:B------:R-:W-:Y:S01]  /*2710*/  FFMA R29, R34, R7, R25 ;  /* 0x00000007221d7223 */ /* 0x000fe20000000019 */
[----:B------:R-:W-:Y:S01]  /*2720*/  IADD3 R26, P6, R88, UR7, RZ ;  /* 0x00000007581a7c10 */ /* 0x000fe2000ffde0ff */
[----:B------:R-:W-:Y:S01]  /*2730*/  IMAD.X R25, R14, 0x1, R27, P5 ;  /* 0x000000010e197824 */ /* 0x000fe200028e061b */
[----:B------:R-:W-:Y:S02]  /*2740*/  ISETP.GT.AND P2, PT, R11, 0x18, PT ;  /* 0x000000180b00780c */ /* 0x000fe40003f44270 */
[----:B------:R-:W-:Y:S02]  /*2750*/  IADD3 R28, P5, R15, R90, RZ ;  /* 0x0000005a0f1c7210 */ /* 0x000fe40007fbe0ff */
[----:B------:R3:W-:Y:S01]  /*2760*/  @P4 STG.E desc[UR14][R24.64], R29 ;  /* 0x0000001d18004986 */ /* 0x0007e2000c10190e */
[----:B------:R-:W-:-:S04]  /*2770*/  IADD3.X R27, R89, UR8, RZ, P6, !PT ;  /* 0x00000008591b7c10 */ /* 0x000fc8000b7fe4ff */
[----:B------:R-:W-:Y:S06]  /*2780*/  @!P1 BRA `(.L_x_45) ;  /* 0x0000000000049947 */ /* 0x000fec0003800000 */
[----:B------:R0:W5:Y:S02]  /*2790*/  LDG.E.LTC128B R98, desc[UR14][R26.64] ;  /* 0x0000000e1a627981 */ /* 0x000164000c1e1920 */
.L_x_45:
[----:B------:R-:W-:Y:S05]  /*27a0*/  BSYNC B1 ;  /* 0x0000000000017941 */ /* 0x000fea0003800000 */
.L_x_44:
[----:B---3-5:R-:W-:Y:S01]  /*27b0*/  FMUL R24, R98, R9 ;  /* 0x0000000962187220 */ /* 0x028fe20000400000 */
        /* <DEDUP_REMOVED lines=10> */
.L_x_47:
[----:B------:R-:W-:Y:S05]  /*2860*/  BSYNC B1 ;  /* 0x0000000000017941 */ /* 0x000fea0003800000 */
.L_x_46:
[----:B------:R-:W-:Y:S01]  /*2870*/  ISETP.GT.AND P1, PT, R11, 0x19, PT ;  /* 0x000000190b00780c */ /* 0x000fe20003f24270 */
[----:B------:R-:W-:Y:S02]  /*2880*/  IMAD.X R27, R19, 0x1, R12, P5 ;  /* 0x00000001131b7824 */ /* 0x000fe400028e060c */
[----:B0----5:R-:W-:Y:S01]  /*2890*/  FMUL R29, R98, R9 ;  /* 0x00000009621d7220 */ /* 0x021fe20000400000 */
        /* <DEDUP_REMOVED lines=9> */
.L_x_49:
[----:B------:R-:W-:Y:S05]  /*2930*/  BSYNC B1 ;  /* 0x0000000000017941 */ /* 0x000fea0003800000 */
.L_x_48:
[----:B-----5:R-:W-:Y:S01]  /*2940*/  FMUL R32, R98, R9 ;  /* 0x0000000962207220 */ /* 0x020fe20000400000 */
[----:B0-----:R-:W-:Y:S01]  /*2950*/  IMAD.X R31, R23, 0x1, R12, P6 ;  /* 0x00000001171f7824 */ /* 0x001fe200030e060c */
[----:B------:R-:W-:Y:S01]  /*2960*/  ISETP.GT.AND P4, PT, R8, 0x8, P2 ;  /* 0x000000080800780c */ /* 0x000fe20001784270 */
[----:B------:R-:W-:Y:S01]  /*2970*/  BSSY B1, `(.L_x_50) ;  /* 0x0000007000017945 */ /* 0x000fe20003800000 */
[----:B------:R-:W-:Y:S01]  /*2980*/  FFMA R37, R37, R7, R32 ;  /* 0x0000000725257223 */ /* 0x000fe20000000020 */
[----:B-1----:R-:W-:-:S04]  /*2990*/  IADD3 R16, P2, R16, UR7, RZ ;  /* 0x0000000710107c10 */ /* 0x002fc8000ff5e0ff */
[----:B------:R0:W-:Y:S01]  /*29a0*/  @P5 STG.E desc[UR14][R30.64], R37 ;  /* 0x000000251e005986 */ /* 0x0001e2000c10190e */
[----:B------:R-:W-:-:S05]  /*29b0*/  IADD3.X R17, R17, UR8, RZ, P2, !PT ;  /* 0x0000000811117c10 */ /* 0x000fca00097fe4ff */
[----:B------:R-:W-:Y:S05]  /*29c0*/  @!P4 BRA `(.L_x_51) ;  /* 0x000000000004c947 */ /* 0x000fea0003800000 */
[----:B------:R1:W5:Y:S02]  /*29d0*/  LDG.E.LTC128B R98, desc[UR14][R16.64] ;  /* 0x0000000e10627981 */ /* 0x000364000c1e1920 */
.L_x_51:
[----:B------:R-:W-:Y:S05]  /*29e0*/  BSYNC B1 ;  /* 0x0000000000017941 */ /* 0x000fea0003800000 */
.L_x_50:
[----:B-1---5:R-:W-:Y:S01]  /*29f0*/  FMUL R17, R98, R9 ;  /* 0x0000000962117220 */ /* 0x022fe20000400000 */
        /* <DEDUP_REMOVED lines=12> */
.L_x_53:
[----:B------:R-:W-:Y:S05]  /*2ac0*/  BSYNC B1 ;  /* 0x0000000000017941 */ /* 0x000fea0003800000 */
.L_x_52:
        /* <DEDUP_REMOVED lines=11> */
.L_x_55:
[----:B------:R-:W-:Y:S05]  /*2b80*/  BSYNC B1 ;  /* 0x0000000000017941 */ /* 0x000fea0003800000 */
.L_x_54:
[----:B------:R-:W-:Y:S01]  /*2b90*/  ISETP.GT.AND P1, PT, R11, 0x21, PT ;  /* 0x000000210b00780c */ /* 0x000fe20003f24270 */
[----:B------:R-:W-:Y:S02]  /*2ba0*/  IMAD.X R19, R27, 0x1, R12, P5 ;  /* 0x000000011b137824 */ /* 0x000fe400028e060c */
[----:B----45:R-:W-:Y:S01]  /*2bb0*/  FMUL R21, R98, R9 ;  /* 0x0000000962157220 */ /* 0x030fe20000400000 */
        /* <DEDUP_REMOVED lines=9> */
.L_x_57:
[----:B------:R-:W-:Y:S05]  /*2c50*/  BSYNC B1 ;  /* 0x0000000000017941 */ /* 0x000fea0003800000 */
.L_x_56:
[----:B0----5:R-:W-:Y:S01]  /*2c60*/  FMUL R32, R98, R9 ;  /* 0x0000000962207220 */ /* 0x021fe20000400000 */
[----:B----4-:R-:W-:Y:S01]  /*2c70*/  IMAD.X R23, R31, 0x1, R12, P6 ;  /* 0x000000011f177824 */ /* 0x010fe200030e060c */
[----:B------:R-:W-:Y:S01]  /*2c80*/  ISETP.GT.AND P4, PT, R8, 0x8, P2 ;  /* 0x000000080800780c */ /* 0x000fe20001784270 */
[----:B------:R-:W-:Y:S01]  /*2c90*/  BSSY B1, `(.L_x_58) ;  /* 0x0000007000017945 */ /* 0x000fe20003800000 */
[----:B------:R-:W-:Y:S01]  /*2ca0*/  FFMA R41, R41, R7, R32 ;  /* 0x0000000729297223 */ /* 0x000fe20000000020 */
[----:B---3--:R-:W-:-:S04]  /*2cb0*/  IADD3 R24, P2, R24, UR7, RZ ;  /* 0x0000000718187c10 */ /* 0x008fc8000ff5e0ff */
[----:B------:R0:W-:Y:S01]  /*2cc0*/  @P5 STG.E desc[UR14][R22.64], R41 ;  /* 0x0000002916005986 */ /* 0x0001e2000c10190e */
[----:B------:R-:W-:-:S05]  /*2cd0*/  IADD3.X R25, R25, UR8, RZ, P2, !PT ;  /* 0x0000000819197c10 */ /* 0x000fca00097fe4ff */
[----:B------:R-:W-:Y:S05]  /*2ce0*/  @!P4 BRA `(.L_x_59) ;  /* 0x000000000004c947 */ /* 0x000fea0003800000 */
[----:B------:R3:W5:Y:S02]  /*2cf0*/  LDG.E.LTC128B R98, desc[UR14][R24.64] ;  /* 0x0000000e18627981 */ /* 0x000764000c1e1920 */
.L_x_59:
[----:B------:R-:W-:Y:S05]  /*2d00*/  BSYNC B1 ;  /* 0x0000000000017941 */ /* 0x000fea0003800000 */
.L_x_58:
        /* <DEDUP_REMOVED lines=13> */
.L_x_61:
[----:B------:R-:W-:Y:S05]  /*2de0*/  BSYNC B1 ;  /* 0x0000000000017941 */ /* 0x000fea0003800000 */
.L_x_60:
[----:B---3-5:R-:W-:Y:S01]  /*2df0*/  FMUL R24, R98, R9 ;  /* 0x0000000962187220 */ /* 0x028fe20000400000 */
[----:B------:R-:W-:Y:S01]  /*2e00*/  IMAD.X R33, R31, 0x1, R14, P5 ;  /* 0x000000011f217824 */ /* 0x000fe200028e060e */
[----:B------:R-:W-:Y:S01]  /*2e10*/  ISETP.GT.AND P4, PT, R8, RZ, P2 ;  /* 0x000000ff0800720c */ /* 0x000fe20001784270 */
[----:B------:R-:W-:Y:S01]  /*2e20*/  BSSY B1, `(.L_x_62) ;  /* 0x0000008000017945 */ /* 0x000fe20003800000 */
[----:B------:R-:W-:Y:S01]  /*2e30*/  FFMA R43, R43, R7, R24 ;  /* 0x000000072b2b7223 */ /* 0x000fe20000000018 */
[----:B------:R-:W-:Y:S02]  /*2e40*/  IADD3 R24, P6, R16, UR9, RZ ;  /* 0x0000000910187c10 */ /* 0x000fe4000ffde0ff */
[----:B----4-:R-:W-:Y:S02]  /*2e50*/  IADD3 R26, P5, R18, R13, RZ ;  /* 0x0000000d121a7210 */ /* 0x010fe40007fbe0ff */
[----:B------:R3:W-:Y:S01]  /*2e60*/  @P1 STG.E desc[UR14][R32.64], R43 ;  /* 0x0000002b20001986 */ /* 0x0007e2000c10190e */
[----:B------:R-:W-:-:S05]  /*2e70*/  IADD3.X R25, R17, UR10, RZ, P6, !PT ;  /* 0x0000000a11197c10 */ /* 0x000fca000b7fe4ff */
[----:B------:R-:W-:Y:S05]  /*2e80*/  @!P4 BRA `(.L_x_63) ;  /* 0x000000000004c947 */ /* 0x000fea0003800000 */
[----:B------:R4:W5:Y:S02]  /*2e90*/  LDG.E.LTC128B R98, desc[UR14][R24.64] ;  /* 0x0000000e18627981 */ /* 0x000964000c1e1920 */
.L_x_63:
[----:B------:R-:W-:Y:S05]  /*2ea0*/  BSYNC B1 ;  /* 0x0000000000017941 */ /* 0x000fea0003800000 */
.L_x_62:
        /* <DEDUP_REMOVED lines=12> */
.L_x_65:
[----:B------:R-:W-:Y:S05]  /*2f70*/  BSYNC B1 ;  /* 0x0000000000017941 */ /* 0x000fea0003800000 */
.L_x_64:
[----:B---3-5:R-:W-:Y:S01]  /*2f80*/  FMUL R32, R98, R9 ;  /* 0x0000000962207220 */ /* 0x028fe20000400000 */
        /* <DEDUP_REMOVED lines=9> */
.L_x_67:
[----:B------:R-:W-:Y:S05]  /*3020*/  BSYNC B1 ;  /* 0x0000000000017941 */ /* 0x000fea0003800000 */
.L_x_66:
        /* <DEDUP_REMOVED lines=13> */
.L_x_69:
[----:B------:R-:W-:Y:S05]  /*3100*/  BSYNC B1 ;  /* 0x0000000000017941 */ /* 0x000fea0003800000 */
.L_x_68:
[----:B-1---5:R-:W-:Y:S01]  /*3110*/  FMUL R16, R98, R9 ;  /* 0x0000000962107220 */ /* 0x022fe20000400000 */
[----:B------:R-:W-:Y:S01]  /*3120*/  IMAD.X R33, R23, 0x1, R14, P5 ;  /* 0x0000000117217824 */ /* 0x000fe200028e060e */
[----:B------:R-:W-:Y:S01]  /*3130*/  ISETP.GT.AND P4, PT, R8, RZ, P2 ;  /* 0x000000ff0800720c */ /* 0x000fe20001784270 */
[----:B------:R-:W-:Y:S01]  /*3140*/  BSSY B1, `(.L_x_70) ;  /* 0x0000008000017945 */ /* 0x000fe20003800000 */
[----:B------:R-:W-:Y:S01]  /*3150*/  FFMA R47, R47, R7, R16 ;  /* 0x000000072f2f7223 */ /* 0x000fe20000000010 */
[----:B------:R-:W-:Y:S02]  /*3160*/  IADD3 R16, P6, R24, UR9, RZ ;  /* 0x0000000918107c10 */ /* 0x000fe4000ffde0ff */
[----:B---3--:R-:W-:Y:S02]  /*3170*/  IADD3 R18, P5, R26, R13, RZ ;  /* 0x0000000d1a127210 */ /* 0x008fe40007fbe0ff */
[----:B------:R1:W-:Y:S01]  /*3180*/  @P1 STG.E desc[UR14][R32.64], R47 ;  /* 0x0000002f20001986 */ /* 0x0003e2000c10190e */
[----:B------:R-:W-:-:S05]  /*3190*/  IADD3.X R17, R25, UR10, RZ, P6, !PT ;  /* 0x0000000a19117c10 */ /* 0x000fca000b7fe4ff */
[----:B------:R-:W-:Y:S05]  /*31a0*/  @!P4 BRA `(.L_x_71) ;  /* 0x000000000004c947 */ /* 0x000fea0003800000 */
[----:B------:R3:W5:Y:S02]  /*31b0*/  LDG.E.LTC128B R98, desc[UR14][R16.64] ;  /* 0x0000000e10627981 */ /* 0x000764000c1e1920 */
.L_x_71:
[----:B------:R-:W-:Y:S05]  /*31c0*/  BSYNC B1 ;  /* 0x0000000000017941 */ /* 0x000fea0003800000 */
.L_x_70:
        /* <DEDUP_REMOVED lines=12> */
.L_x_73:
[----:B------:R-:W-:Y:S05]  /*3290*/  BSYNC B1 ;  /* 0x0000000000017941 */ /* 0x000fea0003800000 */
.L_x_72:
[----:B-1---5:R-:W-:Y:S01]  /*32a0*/  FMUL R32, R98, R9 ;  /* 0x0000000962207220 */ /* 0x022fe20000400000 */
[----:B0-----:R-:W-:Y:S01]  /*32b0*/  IMAD.X R23, R31, 0x1, R12, P6 ;  /* 0x000000011f177824 */ /* 0x001fe200030e060c */
[----:B------:R-:W-:Y:S01]  /*32c0*/  ISETP.GT.AND P4, PT, R8, 0x8, P2 ;  /* 0x000000080800780c */ /* 0x000fe20001784270 */
[----:B------:R-:W-:Y:S01]  /*32d0*/  BSSY B1, `(.L_x_74) ;  /* 0x0000007000017945 */ /* 0x000fe20003800000 */
[----:B------:R-:W-:Y:S01]  /*32e0*/  FFMA R49, R49, R7, R32 ;  /* 0x0000000731317223 */ /* 0x000fe20000000020 */
[----:B----4-:R-:W-:-:S04]  /*32f0*/  IADD3 R24, P2, R24, UR7, RZ ;  /* 0x0000000718187c10 */ /* 0x010fc8000ff5e0ff */
[----:B------:R0:W-:Y:S01]  /*3300*/  @P5 STG.E desc[UR14][R22.64], R49 ;  /* 0x0000003116005986 */ /* 0x0001e2000c10190e */
[----:B------:R-:W-:-:S05]  /*3310*/  IADD3.X R25, R25, UR8, RZ, P2, !PT ;  /* 0x0000000819197c10 */ /* 0x000fca00097fe4ff */
[----:B------:R-:W-:Y:S05]  /*3320*/  @!P4 BRA `(.L_x_75) ;  /* 0x000000000004c947 */ /* 0x000fea0003800000 */
[----:B------:R1:W5:Y:S02]  /*3330*/  LDG.E.LTC128B R98, desc[UR14][R24.64] ;  /* 0x0000000e18627981 */ /* 0x000364000c1e1920 */
.L_x_75:
[----:B------:R-:W-:Y:S05]  /*3340*/  BSYNC B1 ;  /* 0x0000000000017941 */ /* 0x000fea0003800000 */
.L_x_74:
        /* <DEDUP_REMOVED lines=13> */
.L_x_77:
[----:B------:R-:W-:Y:S05]  /*3420*/  BSYNC B1 ;  /* 0x0000000000017941 */ /* 0x000fea0003800000 */
.L_x_76:
[----:B-1---5:R-:W-:Y:S01]  /*3430*/  FMUL R24, R98, R9 ;  /* 0x0000000962187220 */ /* 0x022fe20000400000 */
        /* <DEDUP_REMOVED lines=10> */
.L_x_79:
[----:B------:R-:W-:Y:S05]  /*34e0*/  BSYNC B1 ;  /* 0x0000000000017941 */ /* 0x000fea0003800000 */
.L_x_78:
        /* <DEDUP_REMOVED lines=12> */
.L_x_81:
[----:B------:R-:W-:Y:S05]  /*35b0*/  BSYNC B1 ;  /* 0x0000000000017941 */ /* 0x000fea0003800000 */
.L_x_80:
[----:B-1---5:R-:W-:Y:S01]  /*35c0*/  FMUL R32, R98, R9 ;  /* 0x0000000962207220 */ /* 0x022fe20000400000 */
[----:B0-----:R-:W-:Y:S01]  /*35d0*/  IMAD.X R31, R23, 0x1, R12, P6 ;  /* 0x00000001171f7824 */ /* 0x001fe200030e060c */
        /* <DEDUP_REMOVED lines=8> */
.L_x_83:
[----:B------:R-:W-:Y:S05]  /*3660*/  BSYNC B1 ;  /* 0x0000000000017941 */ /* 0x000fea0003800000 */
.L_x_82:
        /* <DEDUP_REMOVED lines=13> */
.L_x_85:
[----:B------:R-:W-:Y:S05]  /*3740*/  BSYNC B1 ;  /* 0x0000000000017941 */ /* 0x000fea0003800000 */
.L_x_84:
        /* <DEDUP_REMOVED lines=11> */
.L_x_87:
[----:B------:R-:W-:Y:S05]  /*3800*/  BSYNC B1 ;  /* 0x0000000000017941 */ /* 0x000fea0003800000 */
.L_x_86:
        /* <DEDUP_REMOVED lines=12> */
.L_x_89:
[----:B------:R-:W-:Y:S05]  /*38d0*/  BSYNC B1 ;  /* 0x0000000000017941 */ /* 0x000fea0003800000 */
.L_x_88:
        /* <DEDUP_REMOVED lines=10> */
.L_x_91:
[----:B------:R-:W-:Y:S05]  /*3980*/  BSYNC B1 ;  /* 0x0000000000017941 */ /* 0x000fea0003800000 */
.L_x_90:
        /* <DEDUP_REMOVED lines=13> */
.L_x_93:
[----:B------:R-:W-:Y:S05]  /*3a60*/  BSYNC B1 ;  /* 0x0000000000017941 */ /* 0x000fea0003800000 */
.L_x_92:
        /* <DEDUP_REMOVED lines=11> */
.L_x_95:
[----:B------:R-:W-:Y:S05]  /*3b20*/  BSYNC B1 ;  /* 0x0000000000017941 */ /* 0x000fea0003800000 */
.L_x_94:
        /* <DEDUP_REMOVED lines=12> */
.L_x_97:
[----:B------:R-:W-:Y:S05]  /*3bf0*/  BSYNC B1 ;  /* 0x0000000000017941 */ /* 0x000fea0003800000 */
.L_x_96:
        /* <DEDUP_REMOVED lines=10> */
.L_x_99:
[----:B------:R-:W-:Y:S05]  /*3ca0*/  BSYNC B1 ;  /* 0x0000000000017941 */ /* 0x000fea0003800000 */
.L_x_98:
        /* <DEDUP_REMOVED lines=13> */
.L_x_101:
[----:B------:R-:W-:Y:S05]  /*3d80*/  BSYNC B1 ;  /* 0x0000000000017941 */ /* 0x000fea0003800000 */
.L_x_100:
        /* <DEDUP_REMOVED lines=11> */
.L_x_103:
[----:B------:R-:W-:Y:S05]  /*3e40*/  BSYNC B1 ;  /* 0x0000000000017941 */ /* 0x000fea0003800000 */
.L_x_102:
        /* <DEDUP_REMOVED lines=12> */
.L_x_105:
[----:B------:R-:W-:Y:S05]  /*3f10*/  BSYNC B1 ;  /* 0x0000000000017941 */ /* 0x000fea0003800000 */
.L_x_104:
        /* <DEDUP_REMOVED lines=10> */
.L_x_107:
[----:B------:R-:W-:Y:S05]  /*3fc0*/  BSYNC B1 ;  /* 0x0000000000017941 */ /* 0x000fea0003800000 */
.L_x_106:
        /* <DEDUP_REMOVED lines=13> */
.L_x_109:
[----:B------:R-:W-:Y:S05]  /*40a0*/  BSYNC B1 ;  /* 0x0000000000017941 */ /* 0x000fea0003800000 */
.L_x_108:
        /* <DEDUP_REMOVED lines=11> */
.L_x_111:
[----:B------:R-:W-:Y:S05]  /*4160*/  BSYNC B1 ;  /* 0x0000000000017941 */ /* 0x000fea0003800000 */
.L_x_110:
        /* <DEDUP_REMOVED lines=12> */
.L_x_113:
[----:B------:R-:W-:Y:S05]  /*4230*/  BSYNC B1 ;  /* 0x0000000000017941 */ /* 0x000fea0003800000 */
.L_x_112:
        /* <DEDUP_REMOVED lines=10> */
.L_x_115:
[----:B------:R-:W-:Y:S05]  /*42e0*/  BSYNC B1 ;  /* 0x0000000000017941 */ /* 0x000fea0003800000 */
.L_x_114:
        /* <DEDUP_REMOVED lines=13> */
.L_x_117:
[----:B------:R-:W-:Y:S05]  /*43c0*/  BSYNC B1 ;  /* 0x0000000000017941 */ /* 0x000fea0003800000 */
.L_x_116:
        /* <DEDUP_REMOVED lines=11> */
.L_x_119:
[----:B------:R-:W-:Y:S05]  /*4480*/  BSYNC B1 ;  /* 0x0000000000017941 */ /* 0x000fea0003800000 */
.L_x_118:
        /* <DEDUP_REMOVED lines=12> */
.L_x_121:
[----:B------:R-:W-:Y:S05]  /*4550*/  BSYNC B1 ;  /* 0x0000000000017941 */ /* 0x000fea0003800000 */
.L_x_120:
        /* <DEDUP_REMOVED lines=10> */
.L_x_123:
[----:B------:R-:W-:Y:S05]  /*4600*/  BSYNC B1 ;  /* 0x0000000000017941 */ /* 0x000fea0003800000 */
.L_x_122:
        /* <DEDUP_REMOVED lines=13> */
.L_x_125:
[----:B------:R-:W-:Y:S05]  /*46e0*/  BSYNC B1 ;  /* 0x0000000000017941 */ /* 0x000fea0003800000 */
.L_x_124:
        /* <DEDUP_REMOVED lines=11> */
.L_x_127:
[----:B------:R-:W-:Y:S05]  /*47a0*/  BSYNC B1 ;  /* 0x0000000000017941 */ /* 0x000fea0003800000 */
.L_x_126:
        /* <DEDUP_REMOVED lines=12> */
.L_x_129:
[----:B------:R-:W-:Y:S05]  /*4870*/  BSYNC B1 ;  /* 0x0000000000017941 */ /* 0x000fea0003800000 */
.L_x_128:
        /* <DEDUP_REMOVED lines=10> */
.L_x_131:
[----:B------:R-:W-:Y:S05]  /*4920*/  BSYNC B1 ;  /* 0x0000000000017941 */ /* 0x000fea0003800000 */
.L_x_130:
        /* <DEDUP_REMOVED lines=13> */
.L_x_133:
[----:B------:R-:W-:Y:S05]  /*4a00*/  BSYNC B1 ;  /* 0x0000000000017941 */ /* 0x000fea0003800000 */
.L_x_132:
        /* <DEDUP_REMOVED lines=11> */
.L_x_135:
[----:B------:R-:W-:Y:S05]  /*4ac0*/  BSYNC B1 ;  /* 0x0000000000017941 */ /* 0x000fea0003800000 */
.L_x_134:
[----:B------:R-:W-:Y:S01]  /*4ad0*/  ISETP.GT.AND P2, PT, R11, 0x71, PT ;  /* 0x000000710b00780c */ /* 0x000fe20003f44270 */
[----:B-----5:R-:W-:Y:S01]  /*4ae0*/  FMUL R21, R98, R9 ;  /* 0x0000000962157220 */ /* 0x020fe20000400000 */
[----:B------:R-:W-:Y:S01]  /*4af0*/  IMAD.X R19, R27, 0x1, R12, P5 ;  /* 0x000000011b137824 */ /* 0x000fe200028e060c */
[----:B------:R-:W-:Y:S01]  /*4b00*/  BSSY B1, `(.L_x_136) ;  /* 0x0000009000017945 */ /* 0x000fe20003800000 */
[----:B------:R-:W-:Y:S01]  /*4b10*/  ISETP.GT.AND P1, PT, R8, RZ, P2 ;  /* 0x000000ff0800720c */ /* 0x000fe20001724270 */
[----:B------:R-:W-:Y:S01]  /*4b20*/  FFMA R23, R80, R7, R21 ;  /* 0x0000000750177223 */ /* 0x000fe20000000015 */
[----:B------:R-:W-:-:S04]  /*4b30*/  IADD3 R22, P5, R30, R13, RZ ;  /* 0x0000000d1e167210 */ /* 0x000fc80007fbe0ff */
[----:B------:R0:W-:Y:S01]  /*4b40*/  @P6 STG.E desc[UR14][R18.64], R23 ;  /* 0x0000001712006986 */ /* 0x0001e2000c10190e */
[----:B------:R-:W-:-:S04]  /*4b50*/  IADD3 R20, P6, R28, UR9, RZ ;  /* 0x000000091c147c10 */ /* 0x000fc8000ffde0ff */
[----:B------:R-:W-:Y:S02]  /*4b60*/  IADD3.X R21, R29, UR10, RZ, P6, !PT ;  /* 0x0000000a1d157c10 */ /* 0x000fe4000b7fe4ff */
[----:B------:R-:W-:Y:S07]  /*4b70*/  @!P1 BRA `(.L_x_137) ;  /* 0x0000000000049947 */ /* 0x000fee0003800000 */
[----:B------:R0:W5:Y:S02]  /*4b80*/  LDG.E.LTC128B R98, desc[UR14][R20.64] ;  /* 0x0000000e14627981 */ /* 0x000164000c1e1920 */
.L_x_137:
[----:B------:R-:W-:Y:S05]  /*4b90*/  BSYNC B1 ;  /* 0x0000000000017941 */ /* 0x000fea0003800000 */
.L_x_136:
        /* <DEDUP_REMOVED lines=10> */
.L_x_139:
[----:B------:R-:W-:Y:S05]  /*4c40*/  BSYNC B1 ;  /* 0x0000000000017941 */ /* 0x000fea0003800000 */
.L_x_138:
        /* <DEDUP_REMOVED lines=13> */
.L_x_141:
[----:B------:R-:W-:Y:S05]  /*4d20*/  BSYNC B1 ;  /* 0x0000000000017941 */ /* 0x000fea0003800000 */
.L_x_140:
[----:B-1---5:R-:W-:Y:S01]  /*4d30*/  FMUL R24, R98, R9 ;  /* 0x0000000962187220 */ /* 0x022fe20000400000 */
[----:B------:R-:W-:Y:S01]  /*4d40*/  IMAD.X R33, R31, 0x1, R14, P5 ;  /* 0x000000011f217824 */ /* 0x000fe200028e060e */
[----:B------:R-:W-:Y:S01]  /*4d50*/  ISETP.GT.AND P6, PT, R8, RZ, P1 ;  /* 0x000000ff0800720c */ /* 0x000fe20000fc4270 */
[----:B------:R-:W-:Y:S01]  /*4d60*/  BSSY B1, `(.L_x_142) ;  /* 0x0000008000017945 */ /* 0x000fe20003800000 */
[----:B------:R-:W-:Y:S01]  /*4d70*/  FFMA R83, R83, R7, R24 ;  /* 0x0000000753537223 */ /* 0x000fe20000000018 */
[----:B----4-:R-:W-:-:S04]  /*4d80*/  IADD3 R26, P4, R18, R13, RZ ;  /* 0x0000000d121a7210 */ /* 0x010fc80007f9e0ff */
[----:B------:R1:W-:Y:S06]  /*4d90*/  @P2 STG.E desc[UR14][R32.64], R83 ;  /* 0x0000005320002986 */ /* 0x0003ec000c10190e */
[----:B------:R-:W-:Y:S05]  /*4da0*/  @!P6 BRA `(.L_x_143) ;  /* 0x00000000000ce947 */ /* 0x000fea0003800000 */
[----:B------:R-:W-:-:S04]  /*4db0*/  IADD3 R24, P2, R16, UR9, RZ ;  /* 0x0000000910187c10 */ /* 0x000fc8000ff5e0ff */
[----:B------:R-:W-:-:S05]  /*4dc0*/  IADD3.X R25, R17, UR10, RZ, P2, !PT ;  /* 0x0000000a11197c10 */ /* 0x000fca00097fe4ff */
[----:B------:R4:W5:Y:S04]  /*4dd0*/  LDG.E.LTC128B R98, desc[UR14][R24.64] ;  /* 0x0000000e18627981 */ /* 0x000968000c1e1920 */
.L_x_143:
[----:B------:R-:W-:Y:S05]  /*4de0*/  BSYNC B1 ;  /* 0x0000000000017941 */ /* 0x000fea0003800000 */
.L_x_142:
[----:B------:R-:W-:Y:S01]  /*4df0*/  ISETP.GT.AND P2, PT, R11, 0x79, PT ;  /* 0x000000790b00780c */ /* 0x000fe20003f44270 */
[----:B----45:R-:W-:Y:S01]  /*4e00*/  FMUL R25, R98, R9 ;  /* 0x0000000962197220 */ /* 0x030fe20000400000 */
        /* <DEDUP_REMOVED lines=10> */
.L_x_145:
[----:B------:R-:W-:Y:S05]  /*4eb0*/  BSYNC B1 ;  /* 0x0000000000017941 */ /* 0x000fea0003800000 */
.L_x_144:
[----:B0----5:R-:W-:Y:S01]  /*4ec0*/  FMUL R24, R98, R9 ;  /* 0x0000000962187220 */ /* 0x021fe20000400000 */
[----:B------:R-:W-:Y:S01]  /*4ed0*/  IMAD.X R29, R23, 0x1, R12, P4 ;  /* 0x00000001171d7824 */ /* 0x000fe200020e060c */
[----:B------:R-:W-:Y:S01]  /*4ee0*/  ISETP.GT.AND P1, PT, R8, 0x8, P1 ;  /* 0x000000080800780c */ /* 0x000fe20000f24270 */
[----:B------:R-:W-:Y:S01]  /*4ef0*/  BSSY B1, `(.L_x_146) ;  /* 0x0000008000017945 */ /* 0x000fe20003800000 */
[----:B------:R-:W-:Y:S01]  /*4f00*/  FFMA R85, R85, R7, R24 ;  /* 0x0000000755557223 */ /* 0x000fe20000000018 */
[----:B------:R-:W-:Y:S02]  /*4f10*/  IADD3 R12, P4, R16, UR7, RZ ;  /* 0x00000007100c7c10 */ /* 0x000fe4000ff9e0ff */
[----:B------:R-:W-:Y:S02]  /*4f20*/  IADD3 R24, P6, R18, R15, RZ ;  /* 0x0000000f12187210 */ /* 0x000fe40007fde0ff */
[----:B------:R0:W-:Y:S01]  /*4f30*/  @P5 STG.E desc[UR14][R28.64], R85 ;  /* 0x000000551c005986 */ /* 0x0001e2000c10190e */
[----:B------:R-:W-:-:S05]  /*4f40*/  IADD3.X R13, R17, UR8, RZ, P4, !PT ;  /* 0x00000008110d7c10 */ /* 0x000fca000a7fe4ff */
[----:B------:R-:W-:Y:S05]  /*4f50*/  @!P1 BRA `(.L_x_147) ;  /* 0x0000000000049947 */ /* 0x000fea0003800000 */
[----:B------:R0:W5:Y:S02]  /*4f60*/  LDG.E.LTC128B R98, desc[UR14][R12.64] ;  /* 0x0000000e0c627981 */ /* 0x000164000c1e1920 */
.L_x_147:
[----:B------:R-:W-:Y:S05]  /*4f70*/  BSYNC B1 ;  /* 0x0000000000017941 */ /* 0x000fea0003800000 */
.L_x_146:
[----:B------:R-:W-:Y:S01]  /*4f80*/  ISETP.GT.AND P2, PT, R8, 0x8, P2 ;  /* 0x000000080800780c */ /* 0x000fe20001744270 */
[----:B----45:R-:W-:Y:S01]  /*4f90*/  FMUL R11, R98, R9 ;  /* 0x00000009620b7220 */ /* 0x030fe20000400000 */
[----:B------:R-:W-:Y:S01]  /*4fa0*/  IMAD.X R25, R19, 0x1, R14, P6 ;  /* 0x0000000113197824 */ /* 0x000fe200030e060e */
[----:B------:R-:W-:Y:S02]  /*4fb0*/  BSSY B1, `(.L_x_148) ;  /* 0x0000007000017945 */ /* 0x000fe40003800000 */
[----:B------:R-:W-:-:S05]  /*4fc0*/  FFMA R11, R86, R7, R11 ;  /* 0x00000007560b7223 */ /* 0x000fca000000000b */
[----:B------:R4:W-:Y:S01]  /*4fd0*/  @P1 STG.E desc[UR14][R24.64], R11 ;  /* 0x0000000b18001986 */ /* 0x0009e2000c10190e */
[----:B0-----:R-:W-:-:S04]  /*4fe0*/  IADD3 R12, P1, R20, UR7, RZ ;  /* 0x00000007140c7c10 */ /* 0x001fc8000ff3e0ff */
[----:B------:R-:W-:Y:S01]  /*4ff0*/  IADD3.X R13, R21, UR8, RZ, P1, !PT ;  /* 0x00000008150d7c10 */ /* 0x000fe20008ffe4ff */
[----:B------:R-:W-:Y:S08]  /*5000*/  @!P2 BRA `(.L_x_149) ;  /* 0x000000000004a947 */ /* 0x000ff00003800000 */
[----:B------:R0:W5:Y:S02]  /*5010*/  LDG.E.LTC128B R98, desc[UR14][R12.64] ;  /* 0x0000000e0c627981 */ /* 0x000164000c1e1920 */
.L_x_149:
[----:B------:R-:W-:Y:S05]  /*5020*/  BSYNC B1 ;  /* 0x0000000000017941 */ /* 0x000fea0003800000 */
.L_x_148:
[----:B------:R-:W-:Y:S05]  /*5030*/  @!P2 BRA `(.L_x_150) ;  /* 0x000000140094a947 */ /* 0x000fea0003800000 */
[----:B0-----:R-:W-:Y:S01]  /*5040*/  IADD3 R12, P1, R22, R15, RZ ;  /* 0x0000000f160c7210 */ /* 0x001fe20007f3e0ff */
[----:B-----5:R-:W-:-:S04]  /*5050*/  FMUL R98, R98, R9 ;  /* 0x0000000962627220 */ /* 0x020fc80000400000 */
[----:B------:R-:W-:Y:S02]  /*5060*/  IMAD.X R13, R23, 0x1, R14, P1 ;  /* 0x00000001170d7824 */ /* 0x000fe400008e060e */
[----:B------:R-:W-:-:S05]  /*5070*/  FFMA R87, R87, R7, R98 ;  /* 0x0000000757577223 */ /* 0x000fca0000000062 */
[----:B------:R0:W-:Y:S01]  /*5080*/  STG.E desc[UR14][R12.64], R87 ;  /* 0x000000570c007986 */ /* 0x0001e2000c10190e */
[----:B------:R-:W-:Y:S05]  /*5090*/  BRA `(.L_x_150) ;  /* 0x00000014007c7947 */ /* 0x000fea0003800000 */
.L_x_27:
[----:B------:R-:W-:Y:S01]  /*50a0*/  ISETP.GT.AND P4, PT, R11, 0x1, PT ;  /* 0x000000010b00780c */ /* 0x000fe20003f84270 */
[----:B------:R-:W-:Y:S01]  /*50b0*/  ULDC.64 UR8, c[0x0][0x6c0] ;  /* 0x0001b00000087ab9 */ /* 0x000fe20000000a00 */
[-C--:B--2---:R-:W-:Y:S01]  /*50c0*/  FMUL R15, R24, R7.reuse ;  /* 0x00000007180f7220 */ /* 0x084fe20000400000 */
[----:B------:R-:W-:Y:S01]  /*50d0*/  LEA R16, P6, R90, UR8, 0x2 ;  /* 0x000000085a107c11 */ /* 0x000fe2000f8c10ff */
[-C--:B------:R-:W-:Y:S01]  /*50e0*/  FMUL R25, R25, R7.reuse ;  /* 0x0000000719197220 */ /* 0x080fe20000400000 */
[----:B------:R-:W-:Y:S01]  /*50f0*/  ISETP.GT.AND P2, PT, R8, RZ, P4 ;  /* 0x000000ff0800720c */ /* 0x000fe20002744270 */
[----:B------:R-:W-:Y:S01]  /*5100*/  IMAD.SHL.U32 R13, R100, 0x20, RZ ;  /* 0x00000020640d7824 */ /* 0x000fe200078e00ff */
[----:B------:R-:W-:Y:S01]  /*5110*/  LEA.HI.X R17, R90, UR9, R99, 0x2, P6 ;  /* 0x000000095a117c11 */ /* 0x000fe2000b0f1463 */
[-C--:B------:R-:W-:Y:S01]  /*5120*/  FMUL R89, R26, R7.reuse ;  /* 0x000000071a597220 */ /* 0x080fe20000400000 */
[-C--:B------:R-:W-:Y:S01]  /*5130*/  LEA R18, P6, R100, R16.reuse, 0x2 ;  /* 0x0000001064127211 */ /* 0x080fe200078c10ff */
[----:B------:R-:W-:Y:S01]  /*5140*/  FMUL R27, R27, R7 ;  /* 0x000000071b1b7220 */ /* 0x000fe20000400000 */
[----:B------:R-:W-:Y:S01]  /*5150*/  ISETP.GT.AND P1, PT, R8, 0x8, P1 ;  /* 0x000000080800780c */ /* 0x000fe20000f24270 */
[----:B------:R-:W-:Y:S01]  /*5160*/  @P5 STG.E desc[UR14][R16.64], R15 ;  /* 0x0000000f10005986 */ /* 0x000fe2000c10190e */
[--C-:B------:R-:W-:Y:S01]  /*5170*/  LEA.HI.X R19, R100, R17, R101.reuse, 0x2, P6 ;  /* 0x0000001164137211 */ /* 0x100fe200030f1465 */
[-C--:B------:R-:W-:Y:S01]  /*5180*/  FMUL R29, R29, R7.reuse ;  /* 0x000000071d1d7220 */ /* 0x080fe20000400000 */
[----:B------:R-:W-:Y:S01]  /*5190*/  ISETP.GT.AND P4, PT, R8, 0x8, P4 ;  /* 0x000000080800780c */ /* 0x000fe20002784270 */
[-C--:B------:R-:W-:Y:S01]  /*51a0*/  FMUL R31, R31, R7.reuse ;  /* 0x000000071f1f7220 */ /* 0x080fe20000400000 */
[----:B------:R-:W-:Y:S01]  /*51b0*/  SHF.L.U64.HI R12, R100, 0x5, R101 ;  /* 0x00000005640c7819 */ /* 0x000fe20000010265 */
[----:B------:R0:W-:Y:S01]  /*51c0*/  @P2 STG.E desc[UR14][R18.64], R25 ;  /* 0x0000001912002986 */ /* 0x0001e2000c10190e */
[----:B------:R-:W-:Y:S01]  /*51d0*/  ISETP.GT.AND P2, PT, R11, 0x8, PT ;  /* 0x000000080b00780c */ /* 0x000fe20003f44270 */
[-C--:B------:R-:W-:Y:S01]  /*51e0*/  FMUL R33, R33, R7.reuse ;  /* 0x0000000721217220 */ /* 0x080fe20000400000 */
[----:B------:R-:W-:Y:S01]  /*51f0*/  IADD3 R20, P5, R13, R16, RZ ;  /* 0x000000100d147210 */ /* 0x000fe20007fbe0ff */
[-C--:B------:R-:W-:Y:S01]  /*5200*/  FMUL R35, R35, R7.reuse ;  /* 0x0000000723237220 */ /* 0x080fe20000400000 */
[----:B------:R-:W-:Y:S01]  /*5210*/  ISETP.GT.AND P6, PT, R8, RZ, P2 ;  /* 0x000000ff0800720c */ /* 0x000fe200017c4270 */
[----:B------:R1:W-:Y:S01]  /*5220*/  @P1 STG.E desc[UR14][R16.64+0x20], R89 ;  /* 0x0000205910001986 */ /* 0x0003e2000c10190e */
[----:B------:R-:W-:Y:S01]  /*5230*/  ISETP.GT.AND P1, PT, R11, 0x9, PT ;  /* 0x000000090b00780c */ /* 0x000fe20003f24270 */
[----:B------:R-:W-:Y:S01]  /*5240*/  IMAD.X R21, R12, 0x1, R17, P5 ;  /* 0x000000010c157824 */ /* 0x000fe200028e0611 */
[----:B------:R-:W-:Y:S01]  /*5250*/  IADD3 R22, P5, R13, R18, RZ ;  /* 0x000000120d167210 */ /* 0x000fe20007fbe0ff */
[----:B------:R2:W-:Y:S01]  /*5260*/  @P4 STG.E desc[UR14][R18.64+0x20], R27 ;  /* 0x0000201b12004986 */ /* 0x0005e2000c10190e */
[----:B------:R-:W-:Y:S01]  /*5270*/  ISETP.GT.AND P4, PT, R8, RZ, P1 ;  /* 0x000000ff0800720c */ /* 0x000fe20000f84270 */
[-C--:B0-----:R-:W-:Y:S01]  /*5280*/  FMUL R25, R28, R7.reuse ;  /* 0x000000071c197220 */ /* 0x081fe20000400000 */
[----:B------:R-:W-:Y:S01]  /*5290*/  ISETP.GT.AND P2, PT, R8, 0x8, P2 ;  /* 0x000000080800780c */ /* 0x000fe20001744270 */
[----:B------:R-:W-:Y:S01]  /*52a0*/  IMAD.X R23, R12, 0x1, R19, P5 ;  /* 0x000000010c177824 */ /* 0x000fe200028e0613 */
[----:B------:R-:W-:Y:S01]  /*52b0*/  ISETP.GT.AND P1, PT, R8, 0x8, P1 ;  /* 0x000000080800780c */ /* 0x000fe20000f24270 */
[-C--:B------:R-:W-:Y:S01]  /*52c0*/  FMUL R37, R37, R7.reuse ;  /* 0x0000000725257220 */ /* 0x080fe20000400000 */
[-C--:B------:R-:W-:Y:S01]  /*52d0*/  FMUL R39, R39, R7.reuse ;  /* 0x0000000727277220 */ /* 0x080fe20000400000 */
[----:B------:R0:W-:Y:S01]  /*52e0*/  @P6 STG.E desc[UR14][R20.64], R25 ;  /* 0x0000001914006986 */ /* 0x0001e2000c10190e */
[----:B------:R-:W-:Y:S01]  /*52f0*/  IADD3 R15, P6, R13, 0x20, RZ ;  /* 0x000000200d0f7810 */ /* 0x000fe20007fde0ff */
[-C--:B-1----:R-:W-:Y:S01]  /*5300*/  FMUL R89, R30, R7.reuse ;  /* 0x000000071e597220 */ /* 0x082fe20000400000 */
[-C--:B------:R-:W-:Y:S01]  /*5310*/  FMUL R41, R41, R7.reuse ;  /* 0x0000000729297220 */ /* 0x080fe20000400000 */
[-C--:B------:R-:W-:Y:S01]  /*5320*/  FMUL R43, R43, R7.reuse ;  /* 0x000000072b2b7220 */ /* 0x080fe20000400000 */
[----:B------:R-:W-:Y:S01]  /*5330*/  IADD3 R16, P5, R15, R16, RZ ;  /* 0x000000100f107210 */ /* 0x000fe20007fbe0ff */
[----:B------:R-:W-:Y:S01]  /*5340*/  IMAD.X R14, RZ, RZ, R12, P6 ;  /* 0x000000ffff0e7224 */ /* 0x000fe200030e060c */
[----:B------:R1:W-:Y:S01]  /*5350*/  @P4 STG.E desc[UR14][R22.64], R29 ;  /* 0x0000001d16004986 */ /* 0x0003e2000c10190e */
[----:B------:R-:W-:Y:S01]  /*5360*/  ISETP.GT.AND P4, PT, R11, 0x10, PT ;  /* 0x000000100b00780c */ /* 0x000fe20003f84270 */
[-C--:B------:R-:W-:Y:S01]  /*5370*/  FMUL R45, R45, R7.reuse ;  /* 0x000000072d2d7220 */ /* 0x080fe20000400000 */
[C---:B------:R-:W-:Y:S01]  /*5380*/  IMAD.X R17, R14.reuse, 0x1, R17, P5 ;  /* 0x000000010e117824 */ /* 0x040fe200028e0611 */
[----:B--2---:R-:W-:Y:S01]  /*5390*/  IADD3 R18, P5, R15, R18, RZ ;  /* 0x000000120f127210 */ /* 0x004fe20007fbe0ff */
[-C--:B------:R-:W-:Y:S01]  /*53a0*/  FMUL R47, R47, R7.reuse ;  /* 0x000000072f2f7220 */ /* 0x080fe20000400000 */
[----:B------:R-:W-:Y:S01]  /*53b0*/  IADD3 R24, P6, R13, R20, RZ ;  /* 0x000000140d187210 */ /* 0x000fe20007fde0ff */
[-C--:B------:R-:W-:Y:S01]  /*53c0*/  FMUL R49, R49, R7.reuse ;  /* 0x0000000731317220 */ /* 0x080fe20000400000 */
[----:B------:R2:W-:Y:S01]  /*53d0*/  @P2 STG.E desc[UR14][R16.64], R89 ;  /* 0x0000005910002986 */ /* 0x0005e2000c10190e */
[----:B------:R-:W-:Y:S01]  /*53e0*/  IMAD.X R19, R14, 0x1, R19, P5 ;  /* 0x000000010e137824 */ /* 0x000fe200028e0613 */
[----:B------:R-:W-:Y:S01]  /*53f0*/  ISETP.GT.AND P5, PT, R8, RZ, P4 ;  /* 0x000000ff0800720c */ /* 0x000fe200027a4270 */
[----:B0-----:R-:W-:Y:S01]  /*5400*/  IMAD.X R25, R12, 0x1, R21, P6 ;  /* 0x000000010c197824 */ /* 0x001fe200030e0615 */
[----:B------:R-:W-:Y:S01]  /*5410*/  ISETP.GT.AND P2, PT, R11, 0x11, PT ;  /* 0x000000110b00780c */ /* 0x000fe20003f44270 */
[-C--:B-1----:R-:W-:Y:S01]  /*5420*/  FMUL R29, R32, R7.reuse ;  /* 0x00000007201d7220 */ /* 0x082fe20000400000 */
[----:B------:R0:W-:Y:S01]  /*5430*/  @P1 STG.E desc[UR14][R18.64], R31 ;  /* 0x0000001f12001986 */ /* 0x0001e2000c10190e */
[----:B------:R-:W-:Y:S01]  /*5440*/  IADD3 R26, P6, R13, R22, RZ ;  /* 0x000000160d1a7210 */ /* 0x000fe20007fde0ff */
[-C--:B------:R-:W-:Y:S01]  /*5450*/  FMUL R51, R51, R7.reuse ;  /* 0x0000000733337220 */ /* 0x080fe20000400000 */
[C---:B------:R-:W-:Y:S01]  /*5460*/  ISETP.GT.AND P1, PT, R8.reuse, RZ, P2 ;  /* 0x000000ff0800720c */ /* 0x040fe20001724270 */
[-C--:B------:R-:W-:Y:S01]  /*5470*/  FMUL R53, R53, R7.reuse ;  /* 0x0000000735357220 */ /* 0x080fe20000400000 */
[----:B------:R-:W-:Y:S01]  /*5480*/  ISETP.GT.AND P4, PT, R8, 0x8, P4 ;  /* 0x000000080800780c */ /* 0x000fe20002784270 */
[----:B------:R-:W-:Y:S01]  /*5490*/  IMAD.X R27, R12, 0x1, R23, P6 ;  /* 0x000000010c1b7824 */ /* 0x000fe200030e0617 */
[----:B------:R-:W-:Y:S01]  /*54a0*/  ISETP.GT.AND P2, PT, R8, 0x8, P2 ;  /* 0x000000080800780c */ /* 0x000fe20001744270 */
[-C--:B------:R-:W-:Y:S01]  /*54b0*/  FMUL R55, R55, R7.reuse ;  /* 0x0000000737377220 */ /* 0x080fe20000400000 */
[----:B------:R1:W-:Y:S01]  /*54c0*/  @P5 STG.E desc[UR14][R24.64], R29 ;  /* 0x0000001d18005986 */ /* 0x0003e2000c10190e */
[----:B--2---:R-:W-:Y:S01]  /*54d0*/  IADD3 R16, P5, R15, R20, RZ ;  /* 0x000000140f107210 */ /* 0x004fe20007fbe0ff */
[-C--:B------:R-:W-:Y:S01]  /*54e0*/  FMUL R57, R57, R7.reuse ;  /* 0x0000000739397220 */ /* 0x080fe20000400000 */
[-C--:B0-----:R-:W-:Y:S01]  /*54f0*/  FMUL R31, R34, R7.reuse ;  /* 0x00000007221f7220 */ /* 0x081fe20000400000 */
[----:B------:R-:W-:Y:S01]  /*5500*/  IADD3 R20, P6, R13, R24, RZ ;  /* 0x000000180d147210 */ /* 0x000fe20007fde0ff */
[-C--:B------:R-:W-:Y:S01]  /*5510*/  FMUL R59, R59, R7.reuse ;  /* 0x000000073b3b7220 */ /* 0x080fe20000400000 */
[----:B------:R-:W-:Y:S01]  /*5520*/  IMAD.X R17, R14, 0x1, R21, P5 ;  /* 0x000000010e117824 */ /* 0x000fe200028e0615 */
[----:B------:R-:W-:Y:S01]  /*5530*/  IADD3 R18, P5, R15, R22, RZ ;  /* 0x000000160f127210 */ /* 0x000fe20007fbe0ff */
[----:B------:R-:W-:Y:S01]  /*5540*/  @P1 STG.E desc[UR14][R26.64], R33 ;  /* 0x000000211a001986 */ /* 0x000fe2000c10190e */
[----:B------:R-:W-:Y:S01]  /*5550*/  ISETP.GT.AND P1, PT, R11, 0x18, PT ;  /* 0x000000180b00780c */ /* 0x000fe20003f24270 */
[----:B------:R-:W-:Y:S01]  /*5560*/  IMAD.X R21, R12, 0x1, R25, P6 ;  /* 0x000000010c157824 */ /* 0x000fe200030e0619 */
[----:B------:R-:W-:Y:S01]  /*5570*/  IADD3 R22, P6, R13, R26, RZ ;  /* 0x0000001a0d167210 */ /* 0x000fe20007fde0ff */
[----:B------:R-:W-:Y:S01]  /*5580*/  IMAD.X R19, R14, 0x1, R23, P5 ;  /* 0x000000010e137824 */ /* 0x000fe200028e0617 */
[----:B------:R-:W-:Y:S01]  /*5590*/  ISETP.GT.AND P5, PT, R8, RZ, P1 ;  /* 0x000000ff0800720c */ /* 0x000fe20000fa4270 */
[----:B------:R0:W-:Y:S01]  /*55a0*/  @P4 STG.E desc[UR14][R16.64], R31 ;  /* 0x0000001f10004986 */ /* 0x0001e2000c10190e */
[----:B------:R-:W-:Y:S01]  /*55b0*/  ISETP.GT.AND P4, PT, R11, 0x19, PT ;  /* 0x000000190b00780c */ /* 0x000fe20003f84270 */
[-C--:B-1----:R-:W-:Y:S01]  /*55c0*/  FMUL R29, R36, R7.reuse ;  /* 0x00000007241d7220 */ /* 0x082fe20000400000 */
[C---:B------:R-:W-:Y:S01]  /*55d0*/  ISETP.GT.AND P1, PT, R8.reuse, 0x8, P1 ;  /* 0x000000080800780c */ /* 0x040fe20000f24270 */
[----:B------:R1:W-:Y:S01]  /*55e0*/  @P2 STG.E desc[UR14][R18.64], R35 ;  /* 0x0000002312002986 */ /* 0x0003e2000c10190e */
[----:B------:R-:W-:Y:S01]  /*55f0*/  ISETP.GT.AND P2, PT, R8, RZ, P4 ;  /* 0x000000ff0800720c */ /* 0x000fe20002744270 */
[----:B------:R-:W-:Y:S01]  /*5600*/  IMAD.X R23, R12, 0x1, R27, P6 ;  /* 0x000000010c177824 */ /* 0x000fe200030e061b */
[----:B------:R-:W-:Y:S01]  /*5610*/  ISETP.GT.AND P4, PT, R8, 0x8, P4 ;  /* 0x000000080800780c */ /* 0x000fe20002784270 */
[-C--:B------:R-:W-:Y:S01]  /*5620*/  FMUL R61, R61, R7.reuse ;  /* 0x000000073d3d7220 */ /* 0x080fe20000400000 */
[-C--:B------:R-:W-:Y:S01]  /*5630*/  FMUL R63, R63, R7.reuse ;  /* 0x000000073f3f7220 */ /* 0x080fe20000400000 */
[-C--:B------:R-:W-:Y:S01]  /*5640*/  FMUL R65, R65, R7.reuse ;  /* 0x0000000741417220 */ /* 0x080fe20000400000 */
[-C--:B------:R-:W-:Y:S01]  /*5650*/  FMUL R67, R67, R7.reuse ;  /* 0x0000000743437220 */ /* 0x080fe20000400000 */
[----:B------:R2:W-:Y:S01]  /*5660*/  @P5 STG.E desc[UR14][R20.64], R29 ;  /* 0x0000001d14005986 */ /* 0x0005e2000c10190e */
[----:B0-----:R-:W-:Y:S01]  /*5670*/  IADD3 R16, P5, R15, R24, RZ ;  /* 0x000000180f107210 */ /* 0x001fe20007fbe0ff */
[-C--:B------:R-:W-:Y:S01]  /*5680*/  FMUL R31, R38, R7.reuse ;  /* 0x00000007261f7220 */ /* 0x080fe20000400000 */
[----:B------:R-:W-:Y:S01]  /*5690*/  IADD3 R24, P6, R13, R20, RZ ;  /* 0x000000140d187210 */ /* 0x000fe20007fde0ff */
[-C--:B------:R-:W-:Y:S01]  /*56a0*/  FMUL R69, R69, R7.reuse ;  /* 0x0000000745457220 */ /* 0x080fe20000400000 */
[-C--:B------:R-:W-:Y:S01]  /*56b0*/  FMUL R71, R71, R7.reuse ;  /* 0x0000000747477220 */ /* 0x080fe20000400000 */
[----:B------:R-:W-:Y:S01]  /*56c0*/  IMAD.X R17, R14, 0x1, R25, P5 ;  /* 0x000000010e117824 */ /* 0x000fe200028e0619 */
[----:B-1----:R-:W-:Y:S01]  /*56d0*/  IADD3 R18, P5, R15, R26, RZ ;  /* 0x0000001a0f127210 */ /* 0x002fe20007fbe0ff */
        /* <DEDUP_REMOVED lines=8> */
[-C--:B--2---:R-:W-:Y:S01]  /*5760*/  FMUL R29, R40, R7.reuse ;  /* 0x00000007281d7220 */ /* 0x084fe20000400000 */
        /* <DEDUP_REMOVED lines=32> */
[----:B------:R-:W-:-:S03]  /*5970*/  FMUL R87, R87, R7 ;  /* 0x0000000757577220 */ /* 0x000fc60000400000 */
[----:B------:R2:W-:Y:S01]  /*5980*/  @P5 STG.E desc[UR14][R20.64], R29 ;  /* 0x0000001d14005986 */ /* 0x0005e2000c10190e */
[----:B0-----:R-:W-:Y:S01]  /*5990*/  IADD3 R16, P5, R15, R24, RZ ;  /* 0x000000180f107210 */ /* 0x001fe20007fbe0ff */
[----:B------:R-:W-:Y:S01]  /*59a0*/  FMUL R31, R46, R7 ;  /* 0x000000072e1f7220 */ /* 0x000fe20000400000 */
[----:B------:R-:W-:-:S03]  /*59b0*/  IADD3 R24, P6, R13, R20, RZ ;  /* 0x000000140d187210 */ /* 0x000fc60007fde0ff */
        /* <DEDUP_REMOVED lines=10> */
[----:B--2---:R-:W-:Y:S01]  /*5a60*/  FMUL R29, R48, R7 ;  /* 0x00000007301d7220 */ /* 0x004fe20000400000 */
[C---:B------:R-:W-:Y:S01]  /*5a70*/  ISETP.GT.AND P1, PT, R8.reuse, 0x8, P1 ;  /* 0x000000080800780c */ /* 0x040fe20000f24270 */
[----:B------:R1:W-:Y:S01]  /*5a80*/  @P2 STG.E desc[UR14][R18.64], R47 ;  /* 0x0000002f12002986 */ /* 0x0003e2000c10190e */
[----:B------:R-:W-:Y:S01]  /*5a90*/  ISETP.GT.AND P2, PT, R8, RZ, P4 ;  /* 0x000000ff0800720c */ /* 0x000fe20002744270 */
[----:B------:R-:W-:Y:S01]  /*5aa0*/  IMAD.X R27, R12, 0x1, R23, P6 ;  /* 0x000000010c1b7824 */ /* 0x000fe200030e0617 */
[----:B------:R-:W-:-:S05]  /*5ab0*/  ISETP.GT.AND P4, PT, R8, 0x8, P4 ;  /* 0x000000080800780c */ /* 0x000fca0002784270 */
        /* <DEDUP_REMOVED lines=135> */
[----:B------:R-:W-:Y:S01]  /*6330*/  IMAD.X R23, R12, 0x1, R27, P6 ;  /* 0x000000010c177824 */ /* 0x000fe200030e061b */
[----:B------:R1:W-:Y:S01]  /*6340*/  @P4 STG.E desc[UR14][R18.64], R75 ;  /* 0x0000004b12004986 */ /* 0x0003e2000c10190e */
[----:B------:R-:W-:-:S02]  /*6350*/  ISETP.GT.AND P4, PT, R8, RZ, P1 ;  /* 0x000000ff0800720c */ /* 0x000fc40000f84270 */
[C---:B------:R-:W-:Y:S02]  /*6360*/  ISETP.GT.AND P2, PT, R8.reuse, 0x8, P2 ;  /* 0x000000080800780c */ /* 0x040fe40001744270 */
[----:B------:R-:W-:-:S03]  /*6370*/  ISETP.GT.AND P1, PT, R8, 0x8, P1 ;  /* 0x000000080800780c */ /* 0x000fc60000f24270 */
        /* <DEDUP_REMOVED lines=21> */
[C---:B0-----:R-:W-:Y:S01]  /*64d0*/  IADD3 R16, P5, R15.reuse, R20, RZ ;  /* 0x000000140f107210 */ /* 0x041fe20007fbe0ff */
[----:B------:R-:W-:Y:S01]  /*64e0*/  FMUL R31, R82, R7 ;  /* 0x00000007521f7220 */ /* 0x000fe20000400000 */
[----:B-1----:R-:W-:-:S03]  /*64f0*/  IADD3 R18, P6, R15, R22, RZ ;  /* 0x000000160f127210 */ /* 0x002fc60007fde0ff */
[C---:B------:R-:W-:Y:S01]  /*6500*/  IMAD.X R17, R14.reuse, 0x1, R21, P5 ;  /* 0x000000010e117824 */ /* 0x040fe200028e0615 */
[----:B------:R0:W-:Y:S01]  /*6510*/  @P1 STG.E desc[UR14][R26.64], R81 ;  /* 0x000000511a001986 */ /* 0x0001e2000c10190e */
[C---:B------:R-:W-:Y:S01]  /*6520*/  ISETP.GT.AND P1, PT, R11.reuse, 0x78, PT ;  /* 0x000000780b00780c */ /* 0x040fe20003f24270 */
[----:B------:R-:W-:Y:S01]  /*6530*/  IMAD.X R19, R14, 0x1, R23, P6 ;  /* 0x000000010e137824 */ /* 0x000fe200030e0617 */
[----:B------:R-:W-:Y:S01]  /*6540*/  ISETP.GT.AND P5, PT, R11, 0x79, PT ;  /* 0x000000790b00780c */ /* 0x000fe20003fa4270 */
[----:B------:R0:W-:Y:S01]  /*6550*/  @P4 STG.E desc[UR14][R16.64], R31 ;  /* 0x0000001f10004986 */ /* 0x0001e2000c10190e */
[-C--:B------:R-:W-:Y:S01]  /*6560*/  IADD3 R20, P4, R13, R24.reuse, RZ ;  /* 0x000000180d147210 */ /* 0x080fe20007f9e0ff */
[----:B------:R-:W-:Y:S01]  /*6570*/  FMUL R11, R84, R7 ;  /* 0x00000007540b7220 */ /* 0x000fe20000400000 */
[----:B--2---:R-:W-:Y:S01]  /*6580*/  IADD3 R24, P6, R15, R24, RZ ;  /* 0x000000180f187210 */ /* 0x004fe20007fde0ff */
[----:B------:R0:W-:Y:S01]  /*6590*/  @P2 STG.E desc[UR14][R18.64], R83 ;  /* 0x0000005312002986 */ /* 0x0001e2000c10190e */
[----:B------:R-:W-:Y:S01]  /*65a0*/  ISETP.GT.AND P2, PT, R8, RZ, P1 ;  /* 0x000000ff0800720c */ /* 0x000fe20000f44270 */
[--C-:B------:R-:W-:Y:S01]  /*65b0*/  IMAD.X R21, R12, 0x1, R25.reuse, P4 ;  /* 0x000000010c157824 */ /* 0x100fe200020e0619 */
[----:B------:R-:W-:Y:S01]  /*65c0*/  ISETP.GT.AND P4, PT, R8, RZ, P5 ;  /* 0x000000ff0800720c */ /* 0x000fe20002f84270 */
[----:B------:R-:W-:Y:S01]  /*65d0*/  IMAD.X R25, R14, 0x1, R25, P6 ;  /* 0x000000010e197824 */ /* 0x000fe200030e0619 */
[----:B------:R-:W-:-:S02]  /*65e0*/  IADD3 R22, P6, R13, R26, RZ ;  /* 0x0000001a0d167210 */ /* 0x000fc40007fde0ff */
[C---:B------:R-:W-:Y:S02]  /*65f0*/  ISETP.GT.AND P1, PT, R8.reuse, 0x8, P1 ;  /* 0x000000080800780c */ /* 0x040fe40000f24270 */
[----:B------:R-:W-:Y:S01]  /*6600*/  ISETP.GT.AND P5, PT, R8, 0x8, P5 ;  /* 0x000000080800780c */ /* 0x000fe20002fa4270 */
[--C-:B------:R-:W-:Y:S01]  /*6610*/  IMAD.X R23, R12, 0x1, R27.reuse, P6 ;  /* 0x000000010c177824 */ /* 0x100fe200030e061b */
[----:B------:R-:W-:Y:S01]  /*6620*/  IADD3 R12, P6, R15, R26, RZ ;  /* 0x0000001a0f0c7210 */ /* 0x000fe20007fde0ff */
[----:B------:R-:W-:Y:S02]  /*6630*/  FMUL R15, R86, R7 ;  /* 0x00000007560f7220 */ /* 0x000fe40000400000 */
[----:B------:R0:W-:Y:S02]  /*6640*/  @P2 STG.E desc[UR14][R20.64], R11 ;  /* 0x0000000b14002986 */ /* 0x0001e4000c10190e */
[----:B------:R-:W-:Y:S02]  /*6650*/  IMAD.X R13, R14, 0x1, R27, P6 ;  /* 0x000000010e0d7824 */ /* 0x000fe400030e061b */
[----:B------:R0:W-:Y:S04]  /*6660*/  @P4 STG.E desc[UR14][R22.64], R85 ;  /* 0x0000005516004986 */ /* 0x0001e8000c10190e */
[----:B------:R0:W-:Y:S04]  /*6670*/  @P1 STG.E desc[UR14][R24.64], R15 ;  /* 0x0000000f18001986 */ /* 0x0001e8000c10190e */
[----:B------:R0:W-:Y:S02]  /*6680*/  @P5 STG.E desc[UR14][R12.64], R87 ;  /* 0x000000570c005986 */ /* 0x0001e4000c10190e */
.L_x_150:
[----:B------:R-:W-:Y:S05]  /*6690*/  BSYNC B0 ;  /* 0x0000000000007941 */ /* 0x000fea0003800000 */
.L_x_26:
[----:B------:R-:W-:Y:S01]  /*66a0*/  ULDC UR8, c[0x0][0xc] ;  /* 0x0000030000087ab9 */ /* 0x000fe20000000800 */
[----:B------:R-:W-:Y:S01]  /*66b0*/  ULDC UR9, c[0x0][0x10] ;  /* 0x0000040000097ab9 */ /* 0x000fe20000000800 */
[----:B0---4-:R-:W0:Y:S01]  /*66c0*/  LDC R11, c[0x0][0x14] ;  /* 0x00000500ff0b7b82 */ /* 0x011e220000000800 */
[----:B------:R-:W-:Y:S01]  /*66d0*/  UIMAD.WIDE.U32 UR8, UR8, UR9, URZ ;  /* 0x00000009080872a5 */ /* 0x000fe2000f8e003f */
[----:B------:R-:W-:Y:S01]  /*66e0*/  PRMT R8, RZ, 0x7610, R8 ;  /* 0x00007610ff087816 */ /* 0x000fe20000000008 */
[----:B------:R-:W-:Y:S02]  /*66f0*/  IMAD.MOV.U32 R18, RZ, RZ, -0x1 ;  /* 0xffffffffff127424 */ /* 0x000fe400078e00ff */
[----:B------:R-:W-:Y:S02]  /*6700*/  IMAD.MOV.U32 R12, RZ, RZ, -0x1 ;  /* 0xffffffffff0c7424 */ /* 0x000fe400078e00ff */
[----:B0-----:R-:W-:-:S04]  /*6710*/  IMAD.WIDE.U32 R2, R11, UR8, R2 ;  /* 0x000000080b027c25 */ /* 0x001fc8000f8e0002 */
[----:B------:R-:W-:Y:S01]  /*6720*/  IMAD R11, R11, UR9, RZ ;  /* 0x000000090b0b7c24 */ /* 0x000fe2000f8e02ff */
[----:B------:R-:W-:Y:S02]  /*6730*/  ULDC.64 UR8, c[0x0][0x750] ;  /* 0x0001d40000087ab9 */ /* 0x000fe40000000a00 */
[----:B------:R-:W-:Y:S01]  /*6740*/  ISETP.GE.U32.AND P1, PT, R2, UR8, PT ;  /* 0x0000000802007c0c */ /* 0x000fe2000bf26070 */
[----:B------:R-:W-:-:S05]  /*6750*/  IMAD.IADD R3, R3, 0x1, R11 ;  /* 0x0000000103037824 */ /* 0x000fca00078e020b */
[----:B------:R-:W-:-:S13]  /*6760*/  ISETP.GE.U32.AND.EX P1, PT, R3, UR9, PT, P1 ;  /* 0x0000000903007c0c */ /* 0x000fda000bf26110 */
[----:B------:R-:W-:Y:S05]  /*6770*/  @P1 BRA `(.L_x_151) ;  /* 0x0000000400641947 */ /* 0x000fea0003800000 */
[----:B------:R-:W0:Y:S01]  /*6780*/  S2R R18, SR_CTAID.X ;  /* 0x0000000000127919 */ /* 0x000e220000002500 */
[----:B---3--:R-:W3:Y:S01]  /*6790*/  LDC.64 R16, c[0x0][0x728] ;  /* 0x0001ca00ff107b82 */ /* 0x008ee20000000a00 */
[----:B------:R-:W-:Y:S01]  /*67a0*/  ULDC UR7, c[0x0][0x150] ;  /* 0x0000540000077ab9 */ /* 0x000fe20000000800 */
[----:B------:R-:W-:Y:S01]  /*67b0*/  IMAD.MOV.U32 R14, RZ, RZ, R2 ;  /* 0x000000ffff0e7224 */ /* 0x000fe200078e0002 */
[----:B------:R-:W4:Y:S01]  /*67c0*/  S2R R24, SR_CTAID.Y ;  /* 0x0000000000187919 */ /* 0x000f220000002600 */
[----:B------:R-:W-:-:S04]  /*67d0*/  IMAD.MOV.U32 R15, RZ, RZ, R3 ;  /* 0x000000ffff0f7224 */ /* 0x000fc800078e0003 */
[----:B------:R-:W1:Y:S08]  /*67e0*/  LDC R23, c[0x0][0x144] ;  /* 0x00005100ff177b82 */ /* 0x000e700000000800 */
[----:B------:R-:W1:Y:S08]  /*67f0*/  LDC R8, c[0x0][0x730] ;  /* 0x0001cc00ff087b82 */ /* 0x000e700000000800 */
[----:B------:R-:W1:Y:S01]  /*6800*/  LDC.64 R20, c[0x0][0x720] ;  /* 0x0001c800ff147b82 */ /* 0x000e620000000a00 */
[----:B---3--:R-:W-:-:S04]  /*6810*/  ISETP.NE.U32.AND P1, PT, R16, RZ, PT ;  /* 0x000000ff1000720c */ /* 0x008fc80003f25070 */
[----:B------:R-:W-:Y:S02]  /*6820*/  ISETP.NE.AND.EX P1, PT, R17, RZ, PT, P1 ;  /* 0x000000ff1100720c */ /* 0x000fe40003f25310 */
[----:B0-----:R-:W-:-:S05]  /*6830*/  I2FP.F32.U32 R10, R18 ;  /* 0x00000012000a7245 */ /* 0x001fca0000201000 */
[----:B------:R-:W-:-:S04]  /*6840*/  FMUL R10, R10, UR7 ;  /* 0x000000070a0a7c20 */ /* 0x000fc80008400000 */
[----:B------:R0:W3:Y:S02]  /*6850*/  F2I.U32.TRUNC.NTZ R22, R10 ;  /* 0x0000000a00167305 */ /* 0x0000e4000020f000 */
[----:B----4-:R-:W-:Y:S05]  /*6860*/  @!P1 BRA `(.L_x_152) ;  /* 0x0000000000289947 */ /* 0x010fea0003800000 */
[----:B------:R-:W4:Y:S02]  /*6870*/  LDC R11, c[0x0][0x734] ;  /* 0x0001cd00ff0b7b82 */ /* 0x000f240000000800 */
[----:B----4-:R-:W-:-:S05]  /*6880*/  IADD3 R15, P1, R2, R11, RZ ;  /* 0x0000000b020f7210 */ /* 0x010fca0007f3e0ff */
[----:B------:R-:W-:-:S04]  /*6890*/  IMAD.X R19, RZ, RZ, R3, P1 ;  /* 0x000000ffff137224 */ /* 0x000fc800008e0603 */
[----:B0-----:R-:W-:-:S04]  /*68a0*/  IMAD.WIDE.U32 R10, R19, R16, RZ ;  /* 0x00000010130a7225 */ /* 0x001fc800078e00ff */
[----:B------:R-:W-:-:S04]  /*68b0*/  IMAD.WIDE.U32 R12, P1, R15, R17, R10 ;  /* 0x000000110f0c7225 */ /* 0x000fc8000782000a */
[----:B------:R-:W-:-:S04]  /*68c0*/  IMAD.WIDE.U32 R10, R15, R16, RZ ;  /* 0x000000100f0a7225 */ /* 0x000fc800078e00ff */
[----:B------:R-:W-:Y:S01]  /*68d0*/  IMAD.X R15, RZ, RZ, RZ, P1 ;  /* 0x000000ffff0f7224 */ /* 0x000fe200008e06ff */
[----:B------:R-:W-:Y:S01]  /*68e0*/  IADD3 RZ, P1, R11, R12, RZ ;  /* 0x0000000c0bff7210 */ /* 0x000fe20007f3e0ff */
[----:B------:R-:W-:-:S04]  /*68f0*/  IMAD.MOV.U32 R14, RZ, RZ, R13 ;  /* 0x000000ffff0e7224 */ /* 0x000fc800078e000d */
[----:B------:R-:W-:-:S08]  /*6900*/  IMAD.WIDE.U32.X R14, R19, R17, R14, P1 ;  /* 0x00000011130e7225 */ /* 0x000fd000008e040e */
.L_x_152:
[----:B------:R-:W4:Y:S01]  /*6910*/  LDC.64 R28, c[0x0][0x740] ;  /* 0x0001d000ff1c7b82 */ /* 0x000f220000000a00 */
[-CC-:B-1----:R-:W-:Y:S01]  /*6920*/  SHF.R.U64 R19, R14, R8.reuse, R15.reuse ;  /* 0x000000080e137219 */ /* 0x182fe2000000120f */
[----:B---3--:R-:W-:Y:S01]  /*6930*/  IMAD.MOV R22, RZ, RZ, -R22 ;  /* 0x000000ffff167224 */ /* 0x008fe200078e0a16 */
[----:B------:R-:W-:Y:S01]  /*6940*/  SHF.R.U32.HI R8, RZ, R8, R15 ;  /* 0x00000008ff087219 */ /* 0x000fe2000001160f */
[----:B------:R-:W-:Y:S01]  /*6950*/  ULDC UR7, c[0x0][0x154] ;  /* 0x0000550000077ab9 */ /* 0x000fe20000000800 */
[----:B------:R-:W-:Y:S01]  /*6960*/  IADD3 R13, P1, RZ, -R19, RZ ;  /* 0x80000013ff0d7210 */ /* 0x000fe20007f3e0ff */
[----:B------:R-:W-:Y:S02]  /*6970*/  IMAD R25, R23, R22, R18 ;  /* 0x0000001617197224 */ /* 0x000fe400078e0212 */
[----:B------:R-:W1:Y:S01]  /*6980*/  LDC R12, c[0x0][0x718] ;  /* 0x0001c600ff0c7b82 */ /* 0x000e620000000800 */
[----:B------:R-:W-:Y:S02]  /*6990*/  IMAD.MOV.U32 R15, RZ, RZ, 0x1 ;  /* 0x00000001ff0f7424 */ /* 0x000fe400078e00ff */
[----:B------:R-:W-:-:S04]  /*69a0*/  IMAD.X R11, RZ, RZ, ~R8, P1 ;  /* 0x000000ffff0b7224 */ /* 0x000fc800008e0e08 */
[-C--:B------:R-:W-:Y:S01]  /*69b0*/  IMAD R8, R11, R20.reuse, RZ ;  /* 0x000000140b087224 */ /* 0x080fe200078e02ff */
[----:B------:R-:W3:Y:S01]  /*69c0*/  LDC R14, c[0x0][0x708] ;  /* 0x0001c200ff0e7b82 */ /* 0x000ee20000000800 */
[----:B0-----:R-:W-:-:S04]  /*69d0*/  IMAD.WIDE.U32 R10, R13, R20, R2 ;  /* 0x000000140d0a7225 */ /* 0x001fc800078e0002 */
[----:B------:R-:W-:Y:S01]  /*69e0*/  IMAD R13, R13, R21, R8 ;  /* 0x000000150d0d7224 */ /* 0x000fe200078e0208 */
[----:B------:R-:W-:Y:S02]  /*69f0*/  I2FP.F32.U32 R8, R24 ;  /* 0x0000001800087245 */ /* 0x000fe40000201000 */
[----:B------:R-:W0:Y:S01]  /*6a00*/  LDC R26, c[0x0][0x758] ;  /* 0x0001d600ff1a7b82 */ /* 0x000e220000000800 */
[----:B------:R-:W-:Y:S01]  /*6a10*/  IMAD.IADD R11, R11, 0x1, R13 ;  /* 0x000000010b0b7824 */ /* 0x000fe200078e020d */
[----:B----4-:R-:W-:Y:S01]  /*6a20*/  ISETP.NE.U32.AND P1, PT, R28, RZ, PT ;  /* 0x000000ff1c00720c */ /* 0x010fe20003f25070 */
[----:B------:R-:W-:Y:S01]  /*6a30*/  FMUL R8, R8, UR7 ;  /* 0x0000000708087c20 */ /* 0x000fe20008400000 */
[----:B------:R-:W-:Y:S02]  /*6a40*/  IMAD.MOV.U32 R13, RZ, RZ, -0x1 ;  /* 0xffffffffff0d7424 */ /* 0x000fe400078e00ff */
[----:B------:R-:W-:Y:S01]  /*6a50*/  ISETP.NE.AND.EX P1, PT, R29, RZ, PT, P1 ;  /* 0x000000ff1d00720c */ /* 0x000fe20003f25310 */
[----:B------:R4:W0:Y:S01]  /*6a60*/  F2I.U32.TRUNC.NTZ R21, R8 ;  /* 0x0000000800157305 */ /* 0x000822000020f000 */
[----:B------:R-:W2:Y:S01]  /*6a70*/  LDC R23, c[0x0][0x148] ;  /* 0x00005200ff177b82 */ /* 0x000ea20000000800 */
[----:B-1----:R-:W-:-:S02]  /*6a80*/  SHF.R.U64 R18, R10, R12, R11 ;  /* 0x0000000c0a127219 */ /* 0x002fc4000000120b */
[----:B------:R-:W-:-:S05]  /*6a90*/  SHF.R.U32.HI R11, RZ, R12, R11 ;  /* 0x0000000cff0b7219 */ /* 0x000fca000001160b */
[----:B------:R-:W1:Y:S01]  /*6aa0*/  LDC R22, c[0x0][0x700] ;  /* 0x0001c000ff167b82 */ /* 0x000e620000000800 */
[-CC-:B---3--:R-:W-:Y:S02]  /*6ab0*/  SHF.R.U64 R16, R18, R14.reuse, R11.reuse ;  /* 0x0000000e12107219 */ /* 0x188fe4000000120b */
[----:B------:R-:W-:-:S05]  /*6ac0*/  SHF.R.U32.HI R11, RZ, R14, R11 ;  /* 0x0000000eff0b7219 */ /* 0x000fca000001160b */
[----:B------:R-:W3:Y:S01]  /*6ad0*/  LDC R30, c[0x0][0x748] ;  /* 0x0001d200ff1e7b82 */ /* 0x000ee20000000800 */
[-CC-:B0-----:R-:W-:Y:S02]  /*6ae0*/  SHF.R.U64 R20, R16, R26.reuse, R11.reuse ;  /* 0x0000001a10147219 */ /* 0x181fe4000000120b */
[-C--:B------:R-:W-:Y:S02]  /*6af0*/  SHF.L.U32 R13, R13, R26.reuse, RZ ;  /* 0x0000001a0d0d7219 */ /* 0x080fe400000006ff */
[-C--:B------:R-:W-:Y:S01]  /*6b00*/  SHF.R.U32.HI R11, RZ, R26.reuse, R11 ;  /* 0x0000001aff0b7219 */ /* 0x080fe2000001160b */
[----:B------:R-:W-:Y:S01]  /*6b10*/  IMAD.MOV.U32 R10, RZ, RZ, R20 ;  /* 0x000000ffff0a7224 */ /* 0x000fe200078e0014 */
[----:B------:R-:W-:Y:S01]  /*6b20*/  SHF.L.U32 R26, R15, R26, RZ ;  /* 0x0000001a0f1a7219 */ /* 0x000fe200000006ff */
[----:B------:R-:W0:Y:S01]  /*6b30*/  LDC R31, c[0x0][0x738] ;  /* 0x0001ce00ff1f7b82 */ /* 0x000e220000000800 */
[----:B------:R-:W-:-:S07]  /*6b40*/  LOP3.LUT R27, RZ, R13, RZ, 0x33, !PT ;  /* 0x0000000dff1b7212 */ /* 0x000fce00078e33ff */
[----:B------:R-:W0:Y:S01]  /*6b50*/  LDC R32, c[0x0][0x710] ;  /* 0x0001c400ff207b82 */ /* 0x000e220000000800 */
[----:B----4-:R-:W-:Y:S05]  /*6b60*/  @!P1 BRA `(.L_x_153) ;  /* 0x0000000000289947 */ /* 0x010fea0003800000 */
        /* <DEDUP_REMOVED lines=10> */
.L_x_153:
[----:B---3--:R-:W-:Y:S01]  /*6c10*/  SHF.R.U64 R8, R10, R30, R11 ;  /* 0x0000001e0a087219 */ /* 0x008fe2000000120b */
[----:B-1----:R-:W-:Y:S01]  /*6c20*/  VIADD R15, R22, 0xffffffff ;  /* 0xffffffff160f7836 */ /* 0x002fe20000000000 */
[----:B------:R-:W-:Y:S01]  /*6c30*/  LOP3.LUT R13, R16, R27, RZ, 0xc0, !PT ;  /* 0x0000001b100d7212 */ /* 0x000fe200078ec0ff */
[----:B------:R-:W-:Y:S02]  /*6c40*/  IMAD.MOV R21, RZ, RZ, -R21 ;  /* 0x000000ffff157224 */ /* 0x000fe400078e0a15 */
[----:B------:R-:W-:Y:S02]  /*6c50*/  IMAD.MOV R11, RZ, RZ, -R8 ;  /* 0x000000ffff0b7224 */ /* 0x000fe400078e0a08 */
[----:B------:R-:W-:Y:S01]  /*6c60*/  IMAD R10, R26, R8, R13 ;  /* 0x000000081a0a7224 */ /* 0x000fe200078e020d */
[----:B------:R-:W-:Y:S01]  /*6c70*/  LOP3.LUT R13, R18, R15, RZ, 0xc0, !PT ;  /* 0x0000000f120d7212 */ /* 0x000fe200078ec0ff */
[----:B--2---:R-:W-:Y:S02]  /*6c80*/  @P3 IMAD R25, R23, R21, R24 ;  /* 0x0000001517193224 */ /* 0x004fe400078e0218 */
[----:B0-----:R-:W-:-:S02]  /*6c90*/  IMAD R8, R11, R31, R20 ;  /* 0x0000001f0b087224 */ /* 0x001fc400078e0214 */
[----:B------:R-:W-:Y:S02]  /*6ca0*/  IMAD R10, R10, R32, R25 ;  /* 0x000000200a0a7224 */ /* 0x000fe400078e0219 */
[----:B------:R-:W-:Y:S02]  /*6cb0*/  IMAD.MOV.U32 R12, RZ, RZ, 0x1 ;  /* 0x00000001ff0c7424 */ /* 0x000fe400078e00ff */
[----:B------:R-:W-:-:S03]  /*6cc0*/  IMAD R11, R8, R22, R13 ;  /* 0x00000016080b7224 */ /* 0x000fc600078e020d */
[----:B------:R-:W-:Y:S01]  /*6cd0*/  PRMT R8, R12, 0x7610, R8 ;  /* 0x000076100c087816 */ /* 0x000fe20000000008 */
[----:B------:R-:W-:Y:S01]  /*6ce0*/  IMAD.MOV.U32 R12, RZ, RZ, R19 ;  /* 0x000000ffff0c7224 */ /* 0x000fe200078e0013 */
[----:B------:R-:W-:Y:S02]  /*6cf0*/  SEL R18, R11, R10, !P3 ;  /* 0x0000000a0b127207 */ /* 0x000fe40005800000 */
[----:B------:R-:W-:-:S07]  /*6d00*/  SEL R10, R10, R11, !P3 ;  /* 0x0000000b0a0a7207 */ /* 0x000fce0005800000 */
.L_x_151:
[----:B------:R-:W-:Y:S01]  /*6d10*/  LOP3.LUT P1, RZ, R8, 0xff, RZ, 0xc0, !PT ;  /* 0x000000ff08ff7812 */ /* 0x000fe2000782c0ff */
[----:B------:R-:W-:-:S12]  /*6d20*/  IMAD.MOV.U32 R14, RZ, RZ, R10 ;  /* 0x000000ffff0e7224 */ /* 0x000fd800078e000a */
[----:B------:R-:W-:Y:S05]  /*6d30*/  @P1 BRA `(.L_x_154) ;  /* 0xffffffa400441947 */ /* 0x000fea000383ffff */
[----:B------:R-:W-:Y:S05]  /*6d40*/  EXIT ;  /* 0x000000000000794d */ /* 0x000fea0003800000 */
.L_x_8:
[----:B0-----:R-:W-:Y:S01]  /*6d50*/  ULDC.64 UR4, c[0x0][0x750] ;  /* 0x0001d40000047ab9 */ /* 0x001fe20000000a00 */
        /* <DEDUP_REMOVED lines=25> */
.L_x_156:
[----:B------:R-:W0:Y:S01]  /*6ef0*/  LDC.64 R28, c[0x0][0x740] ;  /* 0x0001d000ff1c7b82 */ /* 0x000e220000000a00 */
[-CC-:B------:R-:W-:Y:S01]  /*6f00*/  SHF.R.U64 R21, R16, R6.reuse, R17.reuse ;  /* 0x0000000610157219 */ /* 0x180fe20000001211 */
[----:B------:R-:W-:Y:S01]  /*6f10*/  IMAD.MOV.U32 R31, RZ, RZ, 0x1 ;  /* 0x00000001ff1f7424 */ /* 0x000fe200078e00ff */
[----:B------:R-:W-:Y:S02]  /*6f20*/  SHF.R.U32.HI R5, RZ, R6, R17 ;  /* 0x00000006ff057219 */ /* 0x000fe40000011611 */
[----:B------:R-:W-:-:S03]  /*6f30*/  IADD3 R15, P0, RZ, -R21, RZ ;  /* 0x80000015ff0f7210 */ /* 0x000fc60007f1e0ff */
[----:B------:R-:W1:Y:S02]  /*6f40*/  LDC R14, c[0x0][0x718] ;  /* 0x0001c600ff0e7b82 */ /* 0x000e640000000800 */
[----:B------:R-:W-:Y:S02]  /*6f50*/  IMAD.X R5, RZ, RZ, ~R5, P0 ;  /* 0x000000ffff057224 */ /* 0x000fe400000e0e05 */
[----:B------:R-:W-:-:S04]  /*6f60*/  IMAD.WIDE.U32 R12, R15, R22, R2 ;  /* 0x000000160f0c7225 */ /* 0x000fc800078e0002 */
[----:B------:R-:W2:Y:S01]  /*6f70*/  LDC R16, c[0x0][0x708] ;  /* 0x0001c200ff107b82 */ /* 0x000ea20000000800 */
[----:B------:R-:W-:-:S04]  /*6f80*/  IMAD R6, R5, R22, RZ ;  /* 0x0000001605067224 */ /* 0x000fc800078e02ff */
[----:B------:R-:W-:-:S03]  /*6f90*/  IMAD R5, R15, R23, R6 ;  /* 0x000000170f057224 */ /* 0x000fc600078e0206 */
[----:B------:R-:W3:Y:S01]  /*6fa0*/  LDC R26, c[0x0][0x758] ;  /* 0x0001d600ff1a7b82 */ /* 0x000ee20000000800 */
[----:B------:R-:W-:Y:S01]  /*6fb0*/  IMAD.IADD R5, R13, 0x1, R5 ;  /* 0x000000010d057824 */ /* 0x000fe200078e0205 */
[----:B0-----:R-:W-:Y:S01]  /*6fc0*/  ISETP.NE.U32.AND P0, PT, R28, RZ, PT ;  /* 0x000000ff1c00720c */ /* 0x001fe20003f05070 */
[----:B------:R-:W-:-:S03]  /*6fd0*/  IMAD.MOV.U32 R13, RZ, RZ, -0x1 ;  /* 0xffffffffff0d7424 */ /* 0x000fc600078e00ff */
        /* <DEDUP_REMOVED lines=25> */
.L_x_157:
[----:B-1----:R-:W-:Y:S01]  /*7170*/  SHF.R.U64 R6, R12, R25, R13 ;  /* 0x000000190c067219 */ /* 0x002fe2000000120d */
[----:B0-----:R-:W-:Y:S01]  /*7180*/  VIADD R13, R24, 0xffffffff ;  /* 0xffffffff180d7836 */ /* 0x001fe20000000000 */
[----:B------:R-:W-:Y:S01]  /*7190*/  SHF.L.U32 R9, R31, R26, RZ ;  /* 0x0000001a1f097219 */ /* 0x000fe200000006ff */
[----:B------:R-:W-:Y:S01]  /*71a0*/  @P3 IMAD R10, R11, R20, R8 ;  /* 0x000000140b0a3224 */ /* 0x000fe200078e0208 */
[----:B------:R-:W-:Y:S01]  /*71b0*/  LOP3.LUT R5, R22, R33, RZ, 0xc0, !PT ;  /* 0x0000002116057212 */ /* 0x000fe200078ec0ff */
[----:B------:R-:W-:Y:S01]  /*71c0*/  IMAD.MOV R12, RZ, RZ, -R6 ;  /* 0x000000ffff0c7224 */ /* 0x000fe200078e0a06 */
[----:B------:R-:W-:Y:S01]  /*71d0*/  LOP3.LUT R18, R18, R13, RZ, 0xc0, !PT ;  /* 0x0000000d12127212 */ /* 0x000fe200078ec0ff */
[----:B------:R-:W-:Y:S02]  /*71e0*/  IMAD.MOV.U32 R19, RZ, RZ, R21 ;  /* 0x000000ffff137224 */ /* 0x000fe400078e0015 */
[----:B------:R-:W-:Y:S02]  /*71f0*/  IMAD R9, R9, R6, R5 ;  /* 0x0000000609097224 */ /* 0x000fe400078e0205 */
[----:B--2---:R-:W-:-:S02]  /*7200*/  IMAD R5, R12, R27, R23 ;  /* 0x0000001b0c057224 */ /* 0x004fc400078e0217 */
[----:B---3--:R-:W-:Y:S02]  /*7210*/  IMAD R6, R9, R30, R10 ;  /* 0x0000001e09067224 */ /* 0x008fe400078e020a */
[----:B------:R-:W-:Y:S02]  /*7220*/  IMAD R9, R5, R24, R18 ;  /* 0x0000001805097224 */ /* 0x000fe400078e0212 */
[----:B------:R-:W-:-:S03]  /*7230*/  IMAD.MOV.U32 R12, RZ, RZ, 0x1 ;  /* 0x00000001ff0c7424 */ /* 0x000fc600078e00ff */
[----:B------:R-:W-:Y:S02]  /*7240*/  SEL R5, R9, R6, !P3 ;  /* 0x0000000609057207 */ /* 0x000fe40005800000 */
[----:B------:R-:W-:-:S07]  /*7250*/  SEL R6, R6, R9, !P3 ;  /* 0x0000000906067207 */ /* 0x000fce0005800000 */
.L_x_155:
[----:B------:R-:W-:-:S08]  /*7260*/  NOP ;  /* 0x0000000000007918 */ /* 0x000fd00000000000 */
[----:B------:R-:W0:-:S00]  /*7270*/  USETMAXREG.DEALLOC.CTAPOOL 0x28 ;  /* 0x00000028000079c8 */ /* 0x000e0000080e0500 */
[----:B0-----:R-:W-:-:S13]  /*7280*/  ISETP.NE.AND P0, PT, R7, RZ, PT ;  /* 0x000000ff0700720c */ /* 0x001fda0003f05270 */
[----:B------:R-:W-:Y:S05]  /*7290*/  @P0 EXIT ;  /* 0x000000000000094d */ /* 0x000fea0003800000 */
[----:B------:R-:W-:Y:S01]  /*72a0*/  LOP3.LUT P0, RZ, R12, 0xff, RZ, 0xc0, !PT ;  /* 0x000000ff0cff7812 */ /* 0x000fe2000780c0ff */
[----:B------:R-:W-:Y:S02]  /*72b0*/  IMAD.MOV.U32 R10, RZ, RZ, 0x1 ;  /* 0x00000001ff0a7424 */ /* 0x000fe400078e00ff */
[----:B------:R-:W-:-:S10]  /*72c0*/  IMAD.MOV.U32 R11, RZ, RZ, RZ ;  /* 0x000000ffff0b7224 */ /* 0x000fd400078e00ff */
[----:B------:R-:W-:Y:S05]  /*72d0*/  @!P0 BRA `(.L_x_158) ;  /* 0x0000000c00788947 */ /* 0x000fea0003800000 */
[----:B------:R-:W0:Y:S01]  /*72e0*/  LDC R7, c[0x0][0x28c] ;  /* 0x0000a300ff077b82 */ /* 0x000e220000000800 */
[----:B------:R-:W1:Y:S01]  /*72f0*/  S2R R17, SR_CgaCtaId ;  /* 0x0000000000117919 */ /* 0x000e620000008800 */
[----:B------:R-:W-:Y:S01]  /*7300*/  ULDC UR5, c[0x0][0x758] ;  /* 0x0001d60000057ab9 */ /* 0x000fe20000000800 */
[----:B------:R-:W-:Y:S01]  /*7310*/  UMOV UR7, 0xffffffff ;  /* 0xffffffff00077882 */ /* 0x000fe20000000000 */
[----:B------:R-:W-:Y:S01]  /*7320*/  ULDC UR6, c[0x0][0xc] ;  /* 0x0000030000067ab9 */ /* 0x000fe20000000800 */
[----:B------:R-:W-:Y:S01]  /*7330*/  USHF.L.U32 UR9, UR7, UR5, URZ ;  /* 0x0000000507097299 */ /* 0x000fe2000800063f */
[----:B------:R-:W-:Y:S01]  /*7340*/  BSSY B0, `(.L_x_158) ;  /* 0x00000d7000007945 */ /* 0x000fe20003800000 */
[----:B------:R-:W-:Y:S01]  /*7350*/  UMOV UR8, 0x1 ;  /* 0x0000000100087882 */ /* 0x000fe20000000000 */
[----:B------:R-:W-:Y:S01]  /*7360*/  ULDC UR7, c[0x0][0x10] ;  /* 0x0000040000077ab9 */ /* 0x000fe20000000800 */
[----:B------:R-:W-:Y:S01]  /*7370*/  USHF.L.U32 UR5, UR8, UR5, URZ ;  /* 0x0000000508057299 */ /* 0x000fe2000800063f */
[----:B------:R-:W-:Y:S01]  /*7380*/  IMAD.MOV.U32 R13, RZ, RZ, 0x1 ;  /* 0x00000001ff0d7424 */ /* 0x000fe200078e00ff */
[----:B------:R-:W-:Y:S01]  /*7390*/  UIMAD.WIDE.U32 UR6, UR6, UR7, URZ ;  /* 0x00000007060672a5 */ /* 0x000fe2000f8e003f */
[----:B------:R-:W-:Y:S01]  /*73a0*/  LOP3.LUT R12, R4, 0x2, RZ, 0xfc, !PT ;  /* 0x00000002040c7812 */ /* 0x000fe200078efcff */
[----:B------:R-:W-:Y:S01]  /*73b0*/  ULDC UR8, c[0x0][0x14] ;  /* 0x0000050000087ab9 */ /* 0x000fe20000000800 */
[----:B------:R-:W-:Y:S01]  /*73c0*/  IMAD.MOV.U32 R10, RZ, RZ, 0x1 ;  /* 0x00000001ff0a7424 */ /* 0x000fe200078e00ff */
[----:B------:R-:W-:Y:S01]  /*73d0*/  UIMAD.WIDE.U32 UR32, UR6, UR8, URZ ;  /* 0x00000008062072a5 */ /* 0x000fe2000f8e003f */
[----:B------:R-:W-:Y:S01]  /*73e0*/  IMAD.MOV.U32 R11, RZ, RZ, RZ ;  /* 0x000000ffff0b7224 */ /* 0x000fe200078e00ff */
[----:B------:R-:W-:Y:S01]  /*73f0*/  UIMAD UR7, UR7, UR8, URZ ;  /* 0x00000008070772a4 */ /* 0x000fe2000f8e023f */
[----:B------:R-:W-:Y:S01]  /*7400*/  ULDC UR4, c[0x0][0x700] ;  /* 0x0001c00000047ab9 */ /* 0x000fe20000000800 */
[----:B------:R-:W-:-:S02]  /*7410*/  ULOP3.LUT UR6, URZ, UR9, URZ, 0x33, !UPT ;  /* 0x000000093f067292 */ /* 0x000fc4000f8e333f */
[----:B------:R-:W-:Y:S01]  /*7420*/  UIADD3 UR4, UR4, -0x1, URZ ;  /* 0xffffffff04047890 */ /* 0x000fe2000fffe03f */
[----:B0-----:R-:W-:Y:S01]  /*7430*/  VIADD R7, R7, 0x3f ;  /* 0x0000003f07077836 */ /* 0x001fe20000000000 */
[----:B------:R-:W-:Y:S01]  /*7440*/  UIADD3 UR7, UR33, UR7, URZ ;  /* 0x0000000721077290 */ /* 0x000fe2000fffe03f */
[----:B------:R-:W-:-:S03]  /*7450*/  ULDC.64 UR34, c[0x0][0x198] ;  /* 0x0000660000227ab9 */ /* 0x000fc60000000a00 */
[----:B------:R-:W-:-:S04]  /*7460*/  SHF.R.S32.HI R8, RZ, 0x1f, R7 ;  /* 0x0000001fff087819 */ /* 0x000fc80000011407 */
[----:B------:R-:W-:Y:S01]  /*7470*/  LEA.HI R8, R8, R7, RZ, 0x6 ;  /* 0x0000000708087211 */ /* 0x000fe200078f30ff */
[C---:B-1----:R-:W-:Y:S02]  /*7480*/  IMAD.SHL.U32 R15, R17.reuse, 0x40, RZ ;  /* 0x00000040110f7824 */ /* 0x042fe400078e00ff */
[C---:B------:R-:W-:Y:S01]  /*7490*/  IMAD.SHL.U32 R16, R17.reuse, 0x800, RZ ;  /* 0x0000080011107824 */ /* 0x040fe200078e00ff */
[----:B------:R-:W-:Y:S01]  /*74a0*/  SHF.R.S32.HI R14, RZ, 0x6, R8 ;  /* 0x00000006ff0e7819 */ /* 0x000fe20000011408 */
[----:B------:R-:W-:Y:S01]  /*74b0*/  IMAD.SHL.U32 R17, R17, 0x200, RZ ;  /* 0x0000020011117824 */ /* 0x000fe200078e00ff */
[----:B------:R-:W-:Y:S02]  /*74c0*/  LOP3.LUT R15, R15, 0x40, RZ, 0xc0, !PT ;  /* 0x000000400f0f7812 */ /* 0x000fe400078ec0ff */
[----:B------:R-:W-:Y:S01]  /*74d0*/  LOP3.LUT R16, R16, 0x800, RZ, 0xc0, !PT ;  /* 0x0000080010107812 */ /* 0x000fe200078ec0ff */
[----:B------:R-:W-:Y:S01]  /*74e0*/  VIADD R18, R14, 0x1 ;  /* 0x000000010e127836 */ /* 0x000fe20000000000 */
[----:B------:R-:W-:-:S07]  /*74f0*/  LOP3.LUT R17, R17, 0x200, RZ, 0xc0, !PT ;  /* 0x0000020011117812 */ /* 0x000fce00078ec0ff */
.L_x_169:
[----:B------:R-:W-:-:S03]  /*7500*/  UMOV UR8, 0xffffffff ;  /* 0xffffffff00087882 */ /* 0x000fc60000000000 */
[----:B------:R-:W-:Y:S05]  /*7510*/  BRA.DIV UR8, `(.L_x_159) ;  /* 0x0000001208747947 */ /* 0x000fea000b800000 */
[----:B------:R-:W-:-:S13]  /*7520*/  ELECT P0, URZ, PT ;  /* 0x00000000003f782f */ /* 0x000fda0003800000 */
.L_x_185:
[----:B------:R-:W0:Y:S01]  /*7530*/  LDC R7, c[0x0][0x28c] ;  /* 0x0000a300ff077b82 */ /* 0x000e220000000800 */
[----:B------:R-:W-:Y:S01]  /*7540*/  BSSY B1, `(.L_x_160) ;  /* 0x0000046000017945 */ /* 0x000fe20003800000 */
[----:B0-----:R-:W-:-:S13]  /*7550*/  ISETP.LT.OR P0, PT, R7, 0x1, !P0 ;  /* 0x000000010700780c */ /* 0x001fda0004701670 */
[----:B------:R-:W-:Y:S05]  /*7560*/  @P0 BRA `(.L_x_161) ;  /* 0x00000004000c0947 */ /* 0x000fea0003800000 */
[----:B------:R-:W-:Y:S01]  /*7570*/  IMAD R20, R6, 0x80, R15 ;  /* 0x0000008006147824 */ /* 0x000fe200078e020f */
[----:B------:R-:W-:Y:S01]  /*7580*/  CS2R R24, SRZ ;  /* 0x0000000000187805 */ /* 0x000fe2000001ff00 */
[----:B------:R-:W-:Y:S02]  /*7590*/  IMAD.SHL.U32 R21, R5, 0x80, RZ ;  /* 0x0000008005157824 */ /* 0x000fe400078e00ff */
[----:B------:R-:W-:Y:S02]  /*75a0*/  IMAD.MOV.U32 R5, RZ, RZ, R18 ;  /* 0x000000ffff057224 */ /* 0x000fe400078e0012 */
[----:B------:R-:W-:Y:S02]  /*75b0*/  IMAD.MOV.U32 R6, RZ, RZ, R10 ;  /* 0x000000ffff067224 */ /* 0x000fe400078e000a */
[----:B------:R-:W-:Y:S02]  /*75c0*/  IMAD.MOV.U32 R7, RZ, RZ, R11 ;  /* 0x000000ffff077224 */ /* 0x000fe400078e000b */
[----:B------:R-:W-:-:S07]  /*75d0*/  IMAD.MOV.U32 R26, RZ, RZ, RZ ;  /* 0x000000ffff1a7224 */ /* 0x000fce00078e00ff */
.L_x_164:
[----:B------:R-:W0:Y:S01]  /*75e0*/  S2R R9, SR_CgaCtaId ;  /* 0x0000000000097919 */ /* 0x000e220000008800 */
[----:B------:R-:W-:Y:S02]  /*75f0*/  MOV R8, 0x400 ;  /* 0x0000040000087802 */ /* 0x000fe40000000f00 */
[----:B------:R-:W-:Y:S02]  /*7600*/  LOP3.LUT P1, RZ, R0, 0x7f, RZ, 0xc0, !PT ;  /* 0x0000007f00ff7812 */ /* 0x000fe4000782c0ff */
[----:B0-----:R-:W-:Y:S02]  /*7610*/  LEA R22, R9, R8, 0x18 ;  /* 0x0000000809167211 */ /* 0x001fe400078ec0ff */
[----:B------:R-:W-:-:S09]  /*7620*/  SHF.L.U32 R8, R6, 0x1f, RZ ;  /* 0x0000001f06087819 */ /* 0x000fd200000006ff */
[----:B------:R-:W0:Y:S01]  /*7630*/  @!P1 LDC R9, c[0x0][0x640] ;  /* 0x00019000ff099b82 */ /* 0x000e220000000800 */
[----:B------:R-:W-:-:S04]  /*7640*/  IMAD R23, R7, 0x8, R22 ;  /* 0x0000000807177824 */ /* 0x000fc800078e0216 */
[----:B------:R-:W1:Y:S02]  /*7650*/  SYNCS.PHASECHK.TRANS64.TRYWAIT P0, [R23+URZ+0x48], R8 ;  /* 0x00004808170075a7 */ /* 0x000e64000800017f */
[----:B-1----:R-:W-:Y:S05]  /*7660*/  @!P0 BRA `(.L_x_162) ;  /* 0x0000001000408947 */ /* 0x002fea0003800000 */
.L_x_186:
[----:B-1----:R-:W-:Y:S01]  /*7670*/  PRMT R8, R12, 0x9910, RZ ;  /* 0x000099100c087816 */ /* 0x002fe200000000ff */
[----:B0-----:R0:W-:Y:S03]  /*7680*/  @!P1 SYNCS.ARRIVE.TRANS64 RZ, [R23+URZ], R9 ;  /* 0x0000000917ff99a7 */ /* 0x0011e6000800003f */
[----:B------:R-:W-:-:S13]  /*7690*/  ISETP.NE.AND P0, PT, R8, 0x2, PT ;  /* 0x000000020800780c */ /* 0x000fda0003f05270 */
[----:B0-----:R-:W-:Y:S05]  /*76a0*/  @P0 BRA `(.L_x_163) ;  /* 0x0000000000040947 */ /* 0x001fea0003800000 */
[----:B------:R-:W-:Y:S01]  /*76b0*/  BPT.TRAP 0x1 ;  /* 0x000000040000795c */ /* 0x000fe20000300000 */
.L_x_163:
[C---:B------:R-:W-:Y:S01]  /*76c0*/  IMAD R8, R7.reuse, 0x1000, R16 ;  /* 0x0000100007087824 */ /* 0x040fe200078e0210 */
[----:B------:R-:W-:Y:S01]  /*76d0*/  R2UR UR9, R22 ;  /* 0x00000000160972ca */ /* 0x000fe200000e0000 */
[--C-:B------:R-:W-:Y:S01]  /*76e0*/  IMAD R9, R7, 0x4000, R22.reuse ;  /* 0x0000400007097824 */ /* 0x100fe200078e0216 */
[----:B------:R-:W-:Y:S01]  /*76f0*/  R2UR UR25, R23 ;  /* 0x00000000171972ca */ /* 0x000fe200000e0000 */
[----:B------:R-:W-:Y:S01]  /*7700*/  IMAD R8, R8, 0x2, R22 ;  /* 0x0000000208087824 */ /* 0x000fe200078e0216 */
[----:B------:R-:W-:Y:S01]  /*7710*/  R2UR UR28, R19 ;  /* 0x00000000131c72ca */ /* 0x000fe200000e0000 */
[----:B------:R-:W-:Y:S01]  /*7720*/  VIADD R5, R5, 0xffffffff ;  /* 0xffffffff05057836 */ /* 0x000fe20000000000 */
[----:B------:R-:W-:Y:S01]  /*7730*/  R2UR UR8, R9 ;  /* 0x00000000090872ca */ /* 0x000fe200000e0000 */
[----:B------:R-:W-:Y:S01]  /*7740*/  UIADD3 UR14, UP0, UR34, 0xf0, URZ ;  /* 0x000000f0220e7890 */ /* 0x000fe2000ff1e03f */
[----:B------:R-:W-:Y:S01]  /*7750*/  R2UR UR24, R8 ;  /* 0x00000000081872ca */ /* 0x000fe200000e0000 */
[----:B------:R-:W-:Y:S01]  /*7760*/  IMAD R8, R7, 0x400, R17 ;  /* 0x0000040007087824 */ /* 0x000fe200078e0211 */
[----:B------:R-:W-:Y:S01]  /*7770*/  R2UR UR27, R20 ;  /* 0x00000000141b72ca */ /* 0x000fe200000e0000 */
[----:B------:R-:W-:Y:S01]  /*7780*/  UIADD3 UR22, UP1, UR34, 0x1f0, URZ ;  /* 0x000001f022167890 */ /* 0x000fe2000ff3e03f */
[----:B------:R-:W-:Y:S01]  /*7790*/  R2UR UR26, R25 ;  /* 0x00000000191a72ca */ /* 0x000fe200000e0000 */
[----:B------:R-:W-:Y:S01]  /*77a0*/  UIADD3 UR36, UP2, UR34, 0x2f0, URZ ;  /* 0x000002f022247890 */ /* 0x000fe2000ff5e03f */
[----:B------:R-:W-:Y:S01]  /*77b0*/  R2UR UR16, R8 ;  /* 0x00000000081072ca */ /* 0x000fe200000e0000 */
[----:B------:R-:W-:Y:S01]  /*77c0*/  UIADD3.X UR15, URZ, UR35, URZ, UP0, !UPT ;  /* 0x000000233f0f7290 */ /* 0x000fe200087fe43f */
[----:B------:R-:W-:Y:S01]  /*77d0*/  R2UR UR19, R26 ;  /* 0x000000001a1372ca */ /* 0x000fe200000e0000 */
[----:B------:R-:W-:Y:S01]  /*77e0*/  UIADD3.X UR23, URZ, UR35, URZ, UP1, !UPT ;  /* 0x000000233f177290 */ /* 0x000fe20008ffe43f */
[----:B------:R-:W-:Y:S01]  /*77f0*/  R2UR UR10, R24 ;  /* 0x00000000180a72ca */ /* 0x000fe200000e0000 */
[----:B------:R-:W-:Y:S01]  /*7800*/  VIADD R7, R7, 0x1 ;  /* 0x0000000107077836 */ /* 0x000fe20000000000 */
[----:B------:R-:W-:Y:S01]  /*7810*/  R2UR UR11, R21 ;  /* 0x00000000150b72ca */ /* 0x000fe200000e0000 */
[----:B------:R-:W-:Y:S01]  /*7820*/  UIADD3 UR24, UR24, 0x180, URZ ;  /* 0x0000018018187890 */ /* 0x000fe2000fffe03f */
[----:B------:R-:W-:Y:S01]  /*7830*/  ISETP.GT.AND P1, PT, R5, 0x1, PT ;  /* 0x000000010500780c */ /* 0x000fe20003f24270 */
[----:B------:R-:W-:Y:S01]  /*7840*/  UIADD3.X UR37, URZ, UR35, URZ, UP2, !UPT ;  /* 0x000000233f257290 */ /* 0x000fe200097fe43f */
[----:B------:R-:W-:Y:S01]  /*7850*/  ISETP.NE.AND P0, PT, R7, 0x9, PT ;  /* 0x000000090700780c */ /* 0x000fe20003f05270 */
[----:B------:R-:W-:Y:S01]  /*7860*/  UIADD3 UR8, UR8, 0x12180, URZ ;  /* 0x0001218008087890 */ /* 0x000fe2000fffe03f */
[----:B------:R-:W-:Y:S01]  /*7870*/  VIADD R26, R26, 0x1 ;  /* 0x000000011a1a7836 */ /* 0x000fe20000000000 */
[----:B------:R-:W-:Y:S01]  /*7880*/  UIADD3 UR16, UR9, 0x36180, UR16 ;  /* 0x0003618009107890 */ /* 0x000fe2000fffe010 */
[----:B------:R-:W-:Y:S01]  /*7890*/  SEL R9, RZ, 0x1, P0 ;  /* 0x00000001ff097807 */ /* 0x000fe20000000000 */
[----:B------:R-:W-:Y:S01]  /*78a0*/  UMOV UR13, 0x30000 ;  /* 0x00030000000d7882 */ /* 0x000fe20000000000 */
[----:B------:R-:W-:Y:S01]  /*78b0*/  UMOV UR30, 0x0 ;  /* 0x00000000001e7882 */ /* 0x000fe20000000000 */
[----:B------:R-:W-:Y:S01]  /*78c0*/  UMOV UR31, 0x10000000 ;  /* 0x10000000001f7882 */ /* 0x000fe20000000000 */
[----:B------:R-:W-:Y:S01]  /*78d0*/  UMOV UR17, UR25 ;  /* 0x0000001900117c82 */ /* 0x000fe20008000000 */
[----:B------:R-:W-:Y:S01]  /*78e0*/  UMOV UR20, UR28 ;  /* 0x0000001c00147c82 */ /* 0x000fe20008000000 */
[----:B------:R-:W-:Y:S01]  /*78f0*/  UMOV UR18, UR27 ;  /* 0x0000001b00127c82 */ /* 0x000fe20008000000 */
[----:B------:R0:W-:Y:S01]  /*7900*/  UTMALDG.3D.MULTICAST [UR24], [UR14], UR13, desc[UR30] ;  /* 0x00001e180e0073b4 */ /* 0x0001e2000801180d */
[----:B------:R-:W-:Y:S01]  /*7910*/  UMOV UR9, UR25 ;  /* 0x0000001900097c82 */ /* 0x000fe20008000000 */
[----:B------:R-:W-:Y:S01]  /*7920*/  UMOV UR12, UR28 ;  /* 0x0000001c000c7c82 */ /* 0x000fe20008000000 */
[----:B------:R-:W-:Y:S01]  /*7930*/  LOP3.LUT R6, R6, R9, RZ, 0x3c, !PT ;  /* 0x0000000906067212 */ /* 0x000fe200078e3cff */
[----:B------:R-:W-:Y:S01]  /*7940*/  VIADD R25, R25, 0x20 ;  /* 0x0000002019197836 */ /* 0x000fe20000000000 */
[----:B------:R-:W-:Y:S01]  /*7950*/  SEL R7, R7, RZ, P0 ;  /* 0x000000ff07077207 */ /* 0x000fe20000000000 */
[----:B------:R-:W-:Y:S01]  /*7960*/  VIADD R24, R24, 0x40 ;  /* 0x0000004018187836 */ /* 0x000fe20000000000 */
[----:B------:R0:W-:Y:S01]  /*7970*/  UTMALDG.3D.MULTICAST [UR16], [UR22], UR13, desc[UR30] ;  /* 0x00001e10160073b4 */ /* 0x0001e2000801180d */
[----:B------:R0:W-:Y:S02]  /*7980*/  UTMALDG.3D [UR8], [UR36], desc[UR30] ;  /* 0x00001e08240075b4 */ /* 0x0001e40008011000 */
[----:B0-----:R-:W-:Y:S05]  /*7990*/  @P1 BRA `(.L_x_164) ;  /* 0xfffffffc00101947 */ /* 0x001fea000383ffff */
.L_x_161:
[----:B------:R-:W-:Y:S05]  /*79a0*/  BSYNC B1 ;  /* 0x0000000000017941 */ /* 0x000fea0003800000 */
.L_x_160:
[----:B------:R-:W-:Y:S01]  /*79b0*/  LOP3.LUT P1, RZ, R13, 0xff, RZ, 0xc0, !PT ;  /* 0x000000ff0dff7812 */ /* 0x000fe2000782c0ff */
[C---:B------:R-:W-:Y:S01]  /*79c0*/  IMAD.IADD R8, R14.reuse, 0x1, R11 ;  /* 0x000000010e087824 */ /* 0x040fe200078e020b */
[----:B------:R-:W-:Y:S01]  /*79d0*/  ULDC.64 UR8, c[0x0][0x750] ;  /* 0x0001d40000087ab9 */ /* 0x000fe20000000a00 */
[----:B------:R-:W-:Y:S01]  /*79e0*/  ISETP.GE.U32.AND P2, PT, R14, 0x9, PT ;  /* 0x000000090e00780c */ /* 0x000fe20003f46070 */
[----:B------:R-:W-:Y:S01]  /*79f0*/  BSSY B1, `(.L_x_165) ;  /* 0x0000069000017945 */ /* 0x000fe20003800000 */
[----:B------:R-:W-:Y:S01]  /*7a00*/  IMAD.MOV.U32 R19, RZ, RZ, -0x1 ;  /* 0xffffffffff137424 */ /* 0x000fe200078e00ff */
[----:B------:R-:W-:Y:S02]  /*7a10*/  ISETP.GT.U32.AND P0, PT, R8, 0x8, PT ;  /* 0x000000080800780c */ /* 0x000fe40003f04070 */
[----:B------:R-:W-:Y:S02]  /*7a20*/  PRMT R13, RZ, 0x7610, R13 ;  /* 0x00007610ff0d7816 */ /* 0x000fe4000000000d */
[----:B------:R-:W-:-:S03]  /*7a30*/  ISETP.LT.U32.AND P0, PT, R14, 0x9, P0 ;  /* 0x000000090e00780c */ /* 0x000fc60000701070 */
[----:B------:R-:W0:Y:S01]  /*7a40*/  @P1 S2R R6, SR_CgaCtaId ;  /* 0x0000000000061919 */ /* 0x000e220000008800 */
[----:B------:R-:W-:-:S04]  /*7a50*/  @P1 MOV R5, 0x400 ;  /* 0x0000040000051802 */ /* 0x000fc80000000f00 */
[----:B0-----:R-:W-:Y:S01]  /*7a60*/  @P1 LEA R5, R6, R5, 0x18 ;  /* 0x0000000506051211 */ /* 0x001fe200078ec0ff */
[----:B------:R-:W-:-:S03]  /*7a70*/  IMAD.WIDE.U32 R6, R8, 0x38e38e39, RZ ;  /* 0x38e38e3908067825 */ /* 0x000fc600078e00ff */
[----:B------:R0:W-:Y:S01]  /*7a80*/  @P1 SYNCS.ARRIVE.TRANS64.A1T0 RZ, [R5+URZ+0xa8], RZ ;  /* 0x0000a8ff05ff19a7 */ /* 0x0001e2000810003f */
[----:B------:R-:W-:Y:S01]  /*7a90*/  IADD3 R2, P1, R2, UR32, RZ ;  /* 0x0000002002027c10 */ /* 0x000fe2000ff3e0ff */
[----:B------:R-:W-:Y:S01]  /*7aa0*/  IMAD.MOV.U32 R6, RZ, RZ, -0x1 ;  /* 0xffffffffff067424 */ /* 0x000fe200078e00ff */
[----:B------:R-:W-:Y:S02]  /*7ab0*/  SHF.R.U32.HI R7, RZ, 0x1, R7 ;  /* 0x00000001ff077819 */ /* 0x000fe40000011607 */
[----:B------:R-:W-:Y:S02]  /*7ac0*/  IADD3.X R3, R3, UR7, RZ, P1, !PT ;  /* 0x0000000703037c10 */ /* 0x000fe40008ffe4ff */
[----:B0-----:R-:W-:Y:S01]  /*7ad0*/  SEL R5, RZ, 0x1, !P0 ;  /* 0x00000001ff057807 */ /* 0x001fe20004000000 */
[----:B------:R-:W-:Y:S01]  /*7ae0*/  IMAD R11, R7, -0x9, R8 ;  /* 0xfffffff7070b7824 */ /* 0x000fe200078e0208 */
[----:B------:R-:W-:Y:S02]  /*7af0*/  ISETP.GE.U32.AND P0, PT, R2, UR8, PT ;  /* 0x0000000802007c0c */ /* 0x000fe4000bf06070 */
[----:B------:R-:W-:Y:S01]  /*7b00*/  LOP3.LUT R10, R10, R5, RZ, 0x3c, !PT ;  /* 0x000000050a0a7212 */ /* 0x000fe200078e3cff */
[----:B------:R-:W-:Y:S01]  /*7b10*/  IMAD.MOV.U32 R5, RZ, RZ, -0x1 ;  /* 0xffffffffff057424 */ /* 0x000fe200078e00ff */
[----:B------:R-:W-:-:S02]  /*7b20*/  ISETP.GE.U32.AND.EX P0, PT, R3, UR9, PT, P0 ;  /* 0x0000000903007c0c */ /* 0x000fc4000bf06100 */
[--C-:B------:R-:W-:Y:S02]  /*7b30*/  @P2 LOP3.LUT R10, R10, 0x1, R7.reuse, 0x78, !PT ;  /* 0x000000010a0a2812 */ /* 0x100fe400078e7807 */
[----:B------:R-:W-:-:S09]  /*7b40*/  PRMT R7, RZ, 0x7610, R7 ;  /* 0x00007610ff077816 */ /* 0x000fd20000000007 */
[----:B------:R-:W-:Y:S05]  /*7b50*/  @P0 BRA `(.L_x_166) ;  /* 0x0000000400480947 */ /* 0x000fea0003800000 */
[----:B------:R-:W0:Y:S01]  /*7b60*/  S2R R5, SR_CTAID.X ;  /* 0x0000000000057919 */ /* 0x000e220000002500 */
[----:B------:R-:W-:Y:S01]  /*7b70*/  ULDC UR8, c[0x0][0x150] ;  /* 0x0000540000087ab9 */ /* 0x000fe20000000800 */
[----:B------:R-:W1:Y:S01]  /*7b80*/  LDC R8, c[0x0][0x144] ;  /* 0x00005100ff087b82 */ /* 0x000e620000000800 */
[----:B------:R-:W-:Y:S01]  /*7b90*/  ULDC UR11, c[0x0][0x730] ;  /* 0x0001cc00000b7ab9 */ /* 0x000fe20000000800 */
[----:B------:R-:W2:Y:S01]  /*7ba0*/  S2R R21, SR_CTAID.Y ;  /* 0x0000000000157919 */ /* 0x000ea20000002600 */
[----:B------:R-:W-:-:S05]  /*7bb0*/  ULDC UR12, c[0x0][0x154] ;  /* 0x00005500000c7ab9 */ /* 0x000fca0000000800 */
[----:B------:R-:W3:Y:S01]  /*7bc0*/  LDC R20, c[0x0][0x148] ;  /* 0x00005200ff147b82 */ /* 0x000ee20000000800 */
[----:B0-----:R-:W-:Y:S02]  /*7bd0*/  I2FP.F32.U32 R6, R5 ;  /* 0x0000000500067245 */ /* 0x001fe40000201000 */
[----:B--2---:R-:W-:-:S03]  /*7be0*/  I2FP.F32.U32 R22, R21 ;  /* 0x0000001500167245 */ /* 0x004fc60000201000 */
[----:B------:R-:W-:Y:S01]  /*7bf0*/  FMUL R7, R6, UR8 ;  /* 0x0000000806077c20 */ /* 0x000fe20008400000 */
[----:B------:R-:W-:Y:S02]  /*7c00*/  ULDC.64 UR8, c[0x0][0x728] ;  /* 0x0001ca0000087ab9 */ /* 0x000fe40000000a00 */
[----:B------:R-:W-:-:S03]  /*7c10*/  ISETP.NE.U32.AND P0, PT, RZ, UR8, PT ;  /* 0x00000008ff007c0c */ /* 0x000fc6000bf05070 */
[----:B------:R-:W0:Y:S01]  /*7c20*/  F2I.U32.TRUNC.NTZ R7, R7 ;  /* 0x0000000700077305 */ /* 0x000e22000020f000 */
[----:B------:R-:W-:Y:S01]  /*7c30*/  ISETP.NE.AND.EX P0, PT, RZ, UR9, PT, P0 ;  /* 0x00000009ff007c0c */ /* 0x000fe2000bf05300 */
[----:B0-----:R-:W-:Y:S02]  /*7c40*/  IMAD.MOV R6, RZ, RZ, -R7 ;  /* 0x000000ffff067224 */ /* 0x001fe400078e0a07 */
[----:B------:R-:W-:Y:S02]  /*7c50*/  IMAD.MOV.U32 R7, RZ, RZ, R3 ;  /* 0x000000ffff077224 */ /* 0x000fe400078e0003 */
[----:B-1----:R-:W-:Y:S02]  /*7c60*/  IMAD R5, R8, R6, R5 ;  /* 0x0000000608057224 */ /* 0x002fe400078e0205 */
[----:B------:R-:W-:-:S06]  /*7c70*/  IMAD.MOV.U32 R6, RZ, RZ, R2 ;  /* 0x000000ffff067224 */ /* 0x000fcc00078e0002 */
[----:B---3--:R-:W-:Y:S05]  /*7c80*/  @!P0 BRA `(.L_x_167) ;  /* 0x0000000000288947 */ /* 0x008fea0003800000 */
[----:B------:R-:W-:Y:S02]  /*7c90*/  ULDC UR10, c[0x0][0x734] ;  /* 0x0001cd00000a7ab9 */ /* 0x000fe40000000800 */
[----:B------:R-:W-:-:S05]  /*7ca0*/  IADD3 R7, P0, R2, UR10, RZ ;  /* 0x0000000a02077c10 */ /* 0x000fca000ff1e0ff */
[----:B------:R-:W-:-:S04]  /*7cb0*/  IMAD.X R19, RZ, RZ, R3, P0 ;  /* 0x000000ffff137224 */ /* 0x000fc800000e0603 */
[----:B------:R-:W-:-:S04]  /*7cc0*/  IMAD.WIDE.U32 R8, R19, UR8, RZ ;  /* 0x0000000813087c25 */ /* 0x000fc8000f8e00ff */
[----:B------:R-:W-:-:S04]  /*7cd0*/  IMAD.WIDE.U32 R8, P0, R7, UR9, R8 ;  /* 0x0000000907087c25 */ /* 0x000fc8000f800008 */
[----:B------:R-:W-:-:S04]  /*7ce0*/  IMAD.WIDE.U32 R6, R7, UR8, RZ ;  /* 0x0000000807067c25 */ /* 0x000fc8000f8e00ff */
[----:B------:R-:W-:Y:S01]  /*7cf0*/  IMAD.MOV.U32 R6, RZ, RZ, R9 ;  /* 0x000000ffff067224 */ /* 0x000fe200078e0009 */
[----:B------:R-:W-:Y:S01]  /*7d00*/  IADD3 RZ, P1, R7, R8, RZ ;  /* 0x0000000807ff7210 */ /* 0x000fe20007f3e0ff */
[----:B------:R-:W-:-:S04]  /*7d10*/  IMAD.X R7, RZ, RZ, RZ, P0 ;  /* 0x000000ffff077224 */ /* 0x000fc800000e06ff */
[----:B------:R-:W-:-:S08]  /*7d20*/  IMAD.WIDE.U32.X R6, R19, UR9, R6, P1 ;  /* 0x0000000913067c25 */ /* 0x000fd000088e0406 */
.L_x_167:
[--C-:B------:R-:W-:Y:S01]  /*7d30*/  SHF.R.U64 R19, R6, UR11, R7.reuse ;  /* 0x0000000b06137c19 */ /* 0x100fe20008001207 */
[----:B------:R-:W-:Y:S01]  /*7d40*/  FMUL R22, R22, UR12 ;  /* 0x0000000c16167c20 */ /* 0x000fe20008400000 */
[----:B------:R-:W-:Y:S01]  /*7d50*/  SHF.R.U32.HI R6, RZ, UR11, R7 ;  /* 0x0000000bff067c19 */ /* 0x000fe20008011607 */
[----:B------:R-:W-:Y:S01]  /*7d60*/  ULDC.64 UR8, c[0x0][0x720] ;  /* 0x0001c80000087ab9 */ /* 0x000fe20000000a00 */
[----:B------:R-:W-:Y:S01]  /*7d70*/  IADD3 R7, P0, RZ, -R19, RZ ;  /* 0x80000013ff077210 */ /* 0x000fe20007f1e0ff */
[----:B------:R-:W-:Y:S02]  /*7d80*/  ULDC.64 UR10, c[0x0][0x740] ;  /* 0x0001d000000a7ab9 */ /* 0x000fe40000000a00 */
[----:B------:R-:W0:Y:S02]  /*7d90*/  F2I.U32.TRUNC.NTZ R22, R22 ;  /* 0x0000001600167305 */ /* 0x000e24000020f000 */
[----:B------:R-:W-:Y:S01]  /*7da0*/  IMAD.X R6, RZ, RZ, ~R6, P0 ;  /* 0x000000ffff067224 */ /* 0x000fe200000e0e06 */
[----:B------:R-:W-:-:S03]  /*7db0*/  ISETP.NE.U32.AND P0, PT, RZ, UR10, PT ;  /* 0x0000000aff007c0c */ /* 0x000fc6000bf05070 */
[----:B------:R-:W-:Y:S01]  /*7dc0*/  IMAD R6, R6, UR8, RZ ;  /* 0x0000000806067c24 */ /* 0x000fe2000f8e02ff */
[----:B------:R-:W-:-:S03]  /*7dd0*/  ISETP.NE.AND.EX P0, PT, RZ, UR11, PT, P0 ;  /* 0x0000000bff007c0c */ /* 0x000fc6000bf05300 */
[C---:B------:R-:W-:Y:S02]  /*7de0*/  IMAD R9, R7.reuse, UR9, R6 ;  /* 0x0000000907097c24 */ /* 0x040fe4000f8e0206 */
[----:B------:R-:W-:Y:S01]  /*7df0*/  IMAD.WIDE.U32 R6, R7, UR8, R2 ;  /* 0x0000000807067c25 */ /* 0x000fe2000f8e0002 */
[----:B------:R-:W-:-:S03]  /*7e00*/  ULDC UR8, c[0x0][0x718] ;  /* 0x0001c60000087ab9 */ /* 0x000fc60000000800 */
[----:B0-----:R-:W-:Y:S02]  /*7e10*/  IMAD.MOV R8, RZ, RZ, -R22 ;  /* 0x000000ffff087224 */ /* 0x001fe400078e0a16 */
[----:B------:R-:W-:Y:S02]  /*7e20*/  IMAD.IADD R7, R7, 0x1, R9 ;  /* 0x0000000107077824 */ /* 0x000fe400078e0209 */
[----:B------:R-:W-:-:S03]  /*7e30*/  @P3 IMAD R5, R20, R8, R21 ;  /* 0x0000000814053224 */ /* 0x000fc600078e0215 */
[--C-:B------:R-:W-:Y:S02]  /*7e40*/  SHF.R.U64 R20, R6, UR8, R7.reuse ;  /* 0x0000000806147c19 */ /* 0x100fe40008001207 */
[----:B------:R-:W-:Y:S01]  /*7e50*/  SHF.R.U32.HI R7, RZ, UR8, R7 ;  /* 0x00000008ff077c19 */ /* 0x000fe20008011607 */
[----:B------:R-:W-:-:S03]  /*7e60*/  ULDC UR8, c[0x0][0x708] ;  /* 0x0001c20000087ab9 */ /* 0x000fc60000000800 */
[--C-:B------:R-:W-:Y:S02]  /*7e70*/  SHF.R.U64 R22, R20, UR8, R7.reuse ;  /* 0x0000000814167c19 */ /* 0x100fe40008001207 */
[----:B------:R-:W-:Y:S01]  /*7e80*/  SHF.R.U32.HI R7, RZ, UR8, R7 ;  /* 0x00000008ff077c19 */ /* 0x000fe20008011607 */
[----:B------:R-:W-:-:S03]  /*7e90*/  ULDC UR8, c[0x0][0x758] ;  /* 0x0001d60000087ab9 */ /* 0x000fc60000000800 */
[--C-:B------:R-:W-:Y:S02]  /*7ea0*/  SHF.R.U64 R21, R22, UR8, R7.reuse ;  /* 0x0000000816157c19 */ /* 0x100fe40008001207 */
[----:B------:R-:W-:-:S03]  /*7eb0*/  SHF.R.U32.HI R23, RZ, UR8, R7 ;  /* 0x00000008ff177c19 */ /* 0x000fc60008011607 */
[----:B------:R-:W-:Y:S02]  /*7ec0*/  IMAD.MOV.U32 R6, RZ, RZ, R21 ;  /* 0x000000ffff067224 */ /* 0x000fe400078e0015 */
[----:B------:R-:W-:Y:S01]  /*7ed0*/  IMAD.MOV.U32 R7, RZ, RZ, R23 ;  /* 0x000000ffff077224 */ /* 0x000fe200078e0017 */
[----:B------:R-:W-:Y:S06]  /*7ee0*/  @!P0 BRA `(.L_x_168) ;  /* 0x0000000000288947 */ /* 0x000fec0003800000 */
        /* <DEDUP_REMOVED lines=10> */
.L_x_168:
[----:B------:R-:W-:Y:S01]  /*7f90*/  ULDC UR8, c[0x0][0x748] ;  /* 0x0001d20000087ab9 */ /* 0x000fe20000000800 */
[----:B------:R-:W-:Y:S01]  /*7fa0*/  LOP3.LUT R20, R20, UR4, RZ, 0xc0, !PT ;  /* 0x0000000414147c12 */ /* 0x000fe2000f8ec0ff */
[----:B------:R-:W-:Y:S01]  /*7fb0*/  ULDC UR9, c[0x0][0x710] ;  /* 0x0001c40000097ab9 */ /* 0x000fe20000000800 */
[----:B------:R-:W-:Y:S01]  /*7fc0*/  SHF.R.U64 R7, R6, UR8, R7 ;  /* 0x0000000806077c19 */ /* 0x000fe20008001207 */
[----:B------:R-:W-:Y:S01]  /*7fd0*/  ULDC UR8, c[0x0][0x738] ;  /* 0x0001ce0000087ab9 */ /* 0x000fe20000000800 */
[----:B------:R-:W-:-:S03]  /*7fe0*/  LOP3.LUT R6, R22, UR6, RZ, 0xc0, !PT ;  /* 0x0000000616067c12 */ /* 0x000fc6000f8ec0ff */
[----:B------:R-:W-:Y:S02]  /*7ff0*/  IMAD.MOV R8, RZ, RZ, -R7 ;  /* 0x000000ffff087224 */ /* 0x000fe400078e0a07 */
[----:B------:R-:W-:Y:S02]  /*8000*/  IMAD R6, R7, UR5, R6 ;  /* 0x0000000507067c24 */ /* 0x000fe4000f8e0206 */
[----:B------:R-:W-:Y:S01]  /*8010*/  IMAD R21, R8, UR8, R21 ;  /* 0x0000000808157c24 */ /* 0x000fe2000f8e0215 */
[----:B------:R-:W-:Y:S01]  /*8020*/  ULDC UR8, c[0x0][0x700] ;  /* 0x0001c00000087ab9 */ /* 0x000fe20000000800 */
[----:B------:R-:W-:Y:S02]  /*8030*/  IMAD R6, R6, UR9, R5 ;  /* 0x0000000906067c24 */ /* 0x000fe4000f8e0205 */
[----:B------:R-:W-:Y:S02]  /*8040*/  IMAD R21, R21, UR8, R20 ;  /* 0x0000000815157c24 */ /* 0x000fe4000f8e0214 */
[----:B------:R-:W-:-:S03]  /*8050*/  IMAD.MOV.U32 R7, RZ, RZ, 0x1 ;  /* 0x00000001ff077424 */ /* 0x000fc600078e00ff */
[----:B------:R-:W-:Y:S02]  /*8060*/  SEL R5, R21, R6, !P3 ;  /* 0x0000000615057207 */ /* 0x000fe40005800000 */
[----:B------:R-:W-:-:S07]  /*8070*/  SEL R6, R6, R21, !P3 ;  /* 0x0000001506067207 */ /* 0x000fce0005800000 */
.L_x_166:
[----:B------:R-:W-:Y:S05]  /*8080*/  BSYNC B1 ;  /* 0x0000000000017941 */ /* 0x000fea0003800000 */
.L_x_165:
[----:B------:R-:W-:-:S13]  /*8090*/  LOP3.LUT P0, RZ, R7, 0xff, RZ, 0xc0, !PT ;  /* 0x000000ff07ff7812 */ /* 0x000fda000780c0ff */
[----:B------:R-:W-:Y:S05]  /*80a0*/  @P0 BRA `(.L_x_169) ;  /* 0xfffffff400140947 */ /* 0x000fea000383ffff */
[----:B------:R-:W-:Y:S05]  /*80b0*/  BSYNC B0 ;  /* 0x0000000000007941 */ /* 0x000fea0003800000 */
.L_x_158:
[----:B------:R-:W-:-:S03]  /*80c0*/  UMOV UR8, 0xffffffff ;  /* 0xffffffff00087882 */ /* 0x000fc60000000000 */
[----:B------:R-:W-:Y:S05]  /*80d0*/  BRA.DIV UR8, `(.L_x_170) ;  /* 0x0000000608b87947 */ /* 0x000fea000b800000 */
[----:B------:R-:W-:-:S13]  /*80e0*/  ELECT P0, URZ, PT ;  /* 0x00000000003f782f */ /* 0x000fda0003800000 */
.L_x_189:
[----:B------:R-:W-:Y:S04]  /*80f0*/  BSSY B0, `(.L_x_171) ;  /* 0x0000058000007945 */ /* 0x000fe80003800000 */
[----:B------:R-:W-:Y:S05]  /*8100*/  @!P0 BRA `(.L_x_172) ;  /* 0x0000000400588947 */ /* 0x000fea0003800000 */
[----:B------:R-:W-:-:S04]  /*8110*/  LOP3.LUT R4, R4, 0x2, RZ, 0xfc, !PT ;  /* 0x0000000204047812 */ /* 0x000fc800078efcff */
[----:B------:R-:W-:-:S13]  /*8120*/  ISETP.NE.AND P0, PT, R4, 0x3, PT ;  /* 0x000000030400780c */ /* 0x000fda0003f05270 */
[----:B------:R-:W-:Y:S05]  /*8130*/  @!P0 BRA `(.L_x_173) ;  /* 0x0000000000048947 */ /* 0x000fea0003800000 */
[----:B------:R-:W-:Y:S01]  /*8140*/  BPT.TRAP 0x1 ;  /* 0x000000040000795c */ /* 0x000fe20000300000 */
.L_x_173:
[----:B------:R-:W0:Y:S01]  /*8150*/  S2R R3, SR_CgaCtaId ;  /* 0x0000000000037919 */ /* 0x000e220000008800 */
[----:B------:R-:W-:Y:S02]  /*8160*/  MOV R0, 0x400 ;  /* 0x0000040000007802 */ /* 0x000fe40000000f00 */
[----:B------:R-:W-:Y:S02]  /*8170*/  SHF.L.U32 R2, R10, 0x1f, RZ ;  /* 0x0000001f0a027819 */ /* 0x000fe400000006ff */
[----:B0-----:R-:W-:-:S05]  /*8180*/  LEA R0, R3, R0, 0x18 ;  /* 0x0000000003007211 */ /* 0x001fca00078ec0ff */
[----:B------:R-:W-:-:S04]  /*8190*/  VIADD R0, R0, 0x48 ;  /* 0x0000004800007836 */ /* 0x000fc80000000000 */
[C---:B------:R-:W-:Y:S02]  /*81a0*/  IMAD R5, R11.reuse, 0x8, R0 ;  /* 0x000000080b057824 */ /* 0x040fe400078e0200 */
[----:B------:R-:W-:Y:S02]  /*81b0*/  VIADD R11, R11, 0x1 ;  /* 0x000000010b0b7836 */ /* 0x000fe40000000000 */
[----:B------:R-:W0:Y:S03]  /*81c0*/  SYNCS.PHASECHK.TRANS64.TRYWAIT P0, [R5+URZ], R2 ;  /* 0x00000002050075a7 */ /* 0x000e26000800017f */
[----:B------:R-:W-:-:S04]  /*81d0*/  ISETP.NE.AND P1, PT, R11, 0x9, PT ;  /* 0x000000090b00780c */ /* 0x000fc80003f25270 */
[----:B------:R-:W-:Y:S02]  /*81e0*/  SEL R3, RZ, 0x1, P1 ;  /* 0x00000001ff037807 */ /* 0x000fe40000800000 */
[----:B------:R-:W-:Y:S02]  /*81f0*/  SEL R11, R11, RZ, P1 ;  /* 0x000000ff0b0b7207 */ /* 0x000fe40000800000 */
[----:B------:R-:W-:-:S03]  /*8200*/  LOP3.LUT R10, R10, R3, RZ, 0x3c, !PT ;  /* 0x000000030a0a7212 */ /* 0x000fc600078e3cff */
[----:B------:R-:W-:Y:S01]  /*8210*/  IMAD R7, R11, 0x8, R0 ;  /* 0x000000080b077824 */ /* 0x000fe200078e0200 */
[----:B------:R-:W-:Y:S01]  /*8220*/  SHF.L.U32 R4, R10, 0x1f, RZ ;  /* 0x0000001f0a047819 */ /* 0x000fe200000006ff */
[----:B0-----:R-:W-:Y:S06]  /*8230*/  @!P0 BRA `(.L_x_174) ;  /* 0x0000000400808947 */ /* 0x001fec0003800000 */
.L_x_190:
[----:B------:R-:W1:Y:S01]  /*8240*/  SYNCS.PHASECHK.TRANS64.TRYWAIT P0, [R7+URZ], R4 ;  /* 0x00000004070075a7 */ /* 0x000e62000800017f */
[----:B0-----:R-:W-:-:S05]  /*8250*/  VIADD R2, R11, 0x1 ;  /* 0x000000010b027836 */ /* 0x001fca0000000000 */
[----:B------:R-:W-:-:S04]  /*8260*/  ISETP.NE.AND P1, PT, R2, 0x9, PT ;  /* 0x000000090200780c */ /* 0x000fc80003f25270 */
[----:B------:R-:W-:Y:S02]  /*8270*/  SEL R3, RZ, 0x1, P1 ;  /* 0x00000001ff037807 */ /* 0x000fe40000800000 */
[----:B------:R-:W-:Y:S02]  /*8280*/  SEL R9, R2, RZ, P1 ;  /* 0x000000ff02097207 */ /* 0x000fe40000800000 */
[----:B------:R-:W-:-:S03]  /*8290*/  LOP3.LUT R10, R10, R3, RZ, 0x3c, !PT ;  /* 0x000000030a0a7212 */ /* 0x000fc600078e3cff */
[----:B------:R-:W-:Y:S01]  /*82a0*/  IMAD R6, R9, 0x8, R0 ;  /* 0x0000000809067824 */ /* 0x000fe200078e0200 */
[----:B------:R-:W-:Y:S01]  /*82b0*/  SHF.L.U32 R5, R10, 0x1f, RZ ;  /* 0x0000001f0a057819 */ /* 0x000fe200000006ff */
[----:B-1----:R-:W-:Y:S06]  /*82c0*/  @!P0 BRA `(.L_x_175) ;  /* 0x0000000400708947 */ /* 0x002fec0003800000 */
.L_x_191:
[----:B------:R-:W1:Y:S01]  /*82d0*/  SYNCS.PHASECHK.TRANS64.TRYWAIT P0, [R6+URZ], R5 ;  /* 0x00000005060075a7 */ /* 0x000e62000800017f */
[----:B------:R-:W-:-:S05]  /*82e0*/  VIADD R2, R9, 0x1 ;  /* 0x0000000109027836 */ /* 0x000fca0000000000 */
[----:B------:R-:W-:-:S04]  /*82f0*/  ISETP.NE.AND P1, PT, R2, 0x9, PT ;  /* 0x000000090200780c */ /* 0x000fc80003f25270 */
[----:B------:R-:W-:Y:S02]  /*8300*/  SEL R3, RZ, 0x1, P1 ;  /* 0x00000001ff037807 */ /* 0x000fe40000800000 */
[----:B0-----:R-:W-:Y:S02]  /*8310*/  SEL R7, R2, RZ, P1 ;  /* 0x000000ff02077207 */ /* 0x001fe40000800000 */
[----:B------:R-:W-:-:S03]  /*8320*/  LOP3.LUT R10, R10, R3, RZ, 0x3c, !PT ;  /* 0x000000030a0a7212 */ /* 0x000fc600078e3cff */
[----:B------:R-:W-:Y:S01]  /*8330*/  IMAD R9, R7, 0x8, R0 ;  /* 0x0000000807097824 */ /* 0x000fe200078e0200 */
[----:B------:R-:W-:Y:S01]  /*8340*/  SHF.L.U32 R4, R10, 0x1f, RZ ;  /* 0x0000001f0a047819 */ /* 0x000fe200000006ff */
[----:B-1----:R-:W-:Y:S06]  /*8350*/  @!P0 BRA `(.L_x_176) ;  /* 0x0000000400608947 */ /* 0x002fec0003800000 */
.L_x_192:
[----:B------:R-:W1:Y:S01]  /*8360*/  SYNCS.PHASECHK.TRANS64.TRYWAIT P0, [R9+URZ], R4 ;  /* 0x00000004090075a7 */ /* 0x000e62000800017f */
[----:B------:R-:W-:-:S05]  /*8370*/  VIADD R2, R7, 0x1 ;  /* 0x0000000107027836 */ /* 0x000fca0000000000 */
[----:B------:R-:W-:-:S04]  /*8380*/  ISETP.NE.AND P1, PT, R2, 0x9, PT ;  /* 0x000000090200780c */ /* 0x000fc80003f25270 */
[----:B------:R-:W-:Y:S02]  /*8390*/  SEL R3, RZ, 0x1, P1 ;  /* 0x00000001ff037807 */ /* 0x000fe40000800000 */
[----:B------:R-:W-:Y:S02]  /*83a0*/  SEL R7, R2, RZ, P1 ;  /* 0x000000ff02077207 */ /* 0x000fe40000800000 */
[----:B------:R-:W-:-:S03]  /*83b0*/  LOP3.LUT R10, R10, R3, RZ, 0x3c, !PT ;  /* 0x000000030a0a7212 */ /* 0x000fc600078e3cff */
[----:B0-----:R-:W-:Y:S01]  /*83c0*/  IMAD R6, R7, 0x8, R0 ;  /* 0x0000000807067824 */ /* 0x001fe200078e0200 */
[----:B------:R-:W-:Y:S01]  /*83d0*/  SHF.L.U32 R5, R10, 0x1f, RZ ;  /* 0x0000001f0a057819 */ /* 0x000fe200000006ff */
[----:B-1----:R-:W-:Y:S06]  /*83e0*/  @!P0 BRA `(.L_x_177) ;  /* 0x0000000400508947 */ /* 0x002fec0003800000 */
.L_x_193:
        /* <DEDUP_REMOVED lines=9> */
.L_x_194:
[----:B------:R-:W1:Y:S01]  /*8480*/  SYNCS.PHASECHK.TRANS64.TRYWAIT P0, [R9+URZ], R4 ;  /* 0x00000004090075a7 */ /* 0x000e62000800017f */
[----:B------:R-:W-:-:S05]  /*8490*/  VIADD R2, R7, 0x1 ;  /* 0x0000000107027836 */ /* 0x000fca0000000000 */
[----:B------:R-:W-:-:S04]  /*84a0*/  ISETP.NE.AND P1, PT, R2, 0x9, PT ;  /* 0x000000090200780c */ /* 0x000fc80003f25270 */
[----:B------:R-:W-:Y:S02]  /*84b0*/  SEL R3, RZ, 0x1, P1 ;  /* 0x00000001ff037807 */ /* 0x000fe40000800000 */
[----:B------:R-:W-:Y:S02]  /*84c0*/  SEL R7, R2, RZ, P1 ;  /* 0x000000ff02077207 */ /* 0x000fe40000800000 */
[----:B------:R-:W-:-:S03]  /*84d0*/  LOP3.LUT R10, R10, R3, RZ, 0x3c, !PT ;  /* 0x000000030a0a7212 */ /* 0x000fc600078e3cff */
[----:B------:R-:W-:Y:S01]  /*84e0*/  IMAD R8, R7, 0x8, R0 ;  /* 0x0000000807087824 */ /* 0x000fe200078e0200 */
[----:B0-----:R-:W-:Y:S01]  /*84f0*/  SHF.L.U32 R5, R10, 0x1f, RZ ;  /* 0x0000001f0a057819 */ /* 0x001fe200000006ff */
[----:B-1----:R-:W-:Y:S06]  /*8500*/  @!P0 BRA `(.L_x_179) ;  /* 0x0000000400308947 */ /* 0x002fec0003800000 */
.L_x_195:
[----:B------:R-:W1:Y:S01]  /*8510*/  SYNCS.PHASECHK.TRANS64.TRYWAIT P0, [R8+URZ], R5 ;  /* 0x00000005080075a7 */ /* 0x000e62000800017f */
[----:B------:R-:W-:-:S05]  /*8520*/  VIADD R2, R7, 0x1 ;  /* 0x0000000107027836 */ /* 0x000fca0000000000 */
[----:B------:R-:W-:-:S04]  /*8530*/  ISETP.NE.AND P1, PT, R2, 0x9, PT ;  /* 0x000000090200780c */ /* 0x000fc80003f25270 */
[----:B------:R-:W-:Y:S02]  /*8540*/  SEL R3, RZ, 0x1, P1 ;  /* 0x00000001ff037807 */ /* 0x000fe40000800000 */
[----:B------:R-:W-:Y:S02]  /*8550*/  SEL R7, R2, RZ, P1 ;  /* 0x000000ff02077207 */ /* 0x000fe40000800000 */
[----:B0-----:R-:W-:-:S03]  /*8560*/  LOP3.LUT R9, R10, R3, RZ, 0x3c, !PT ;  /* 0x000000030a097212 */ /* 0x001fc600078e3cff */
[----:B------:R-:W-:Y:S01]  /*8570*/  IMAD R11, R7, 0x8, R0 ;  /* 0x00000008070b7824 */ /* 0x000fe200078e0200 */
[----:B------:R-:W-:Y:S01]  /*8580*/  SHF.L.U32 R6, R9, 0x1f, RZ ;  /* 0x0000001f09067819 */ /* 0x000fe200000006ff */
[----:B-1----:R-:W-:Y:S06]  /*8590*/  @!P0 BRA `(.L_x_180) ;  /* 0x0000000400208947 */ /* 0x002fec0003800000 */
.L_x_196:
[----:B------:R-:W1:Y:S01]  /*85a0*/  SYNCS.PHASECHK.TRANS64.TRYWAIT P0, [R11+URZ], R6 ;  /* 0x000000060b0075a7 */ /* 0x000e62000800017f */
[----:B------:R-:W-:-:S05]  /*85b0*/  VIADD R2, R7, 0x1 ;  /* 0x0000000107027836 */ /* 0x000fca0000000000 */
[----:B------:R-:W-:-:S04]  /*85c0*/  ISETP.NE.AND P1, PT, R2, 0x9, PT ;  /* 0x000000090200780c */ /* 0x000fc80003f25270 */
[----:B------:R-:W-:Y:S02]  /*85d0*/  SEL R4, RZ, 0x1, P1 ;  /* 0x00000001ff047807 */ /* 0x000fe40000800000 */
[----:B------:R-:W-:Y:S02]  /*85e0*/  SEL R3, R2, RZ, P1 ;  /* 0x000000ff02037207 */ /* 0x000fe40000800000 */
[----:B------:R-:W-:Y:S01]  /*85f0*/  LOP3.LUT R4, R9, R4, RZ, 0x3c, !PT ;  /* 0x0000000409047212 */ /* 0x000fe200078e3cff */
[----:B-1----:R-:W-:Y:S06]  /*8600*/  @!P0 BRA `(.L_x_181) ;  /* 0x0000000400188947 */ /* 0x002fec0003800000 */
.L_x_197:
[----:B------:R-:W-:Y:S01]  /*8610*/  IMAD R3, R3, 0x8, R0 ;  /* 0x0000000803037824 */ /* 0x000fe200078e0200 */
[----:B------:R-:W-:-:S07]  /*8620*/  SHF.L.U32 R0, R4, 0x1f, RZ ;  /* 0x0000001f04007819 */ /* 0x000fce00000006ff */
.L_x_182:
[----:B--2---:R2:W3:Y:S02]  /*8630*/  SYNCS.PHASECHK.TRANS64.TRYWAIT P0, [R3+URZ], R0 ;  /* 0x00000000030075a7 */ /* 0x0044e4000800017f */
[----:B---3--:R-:W-:Y:S05]  /*8640*/  @!P0 NANOSLEEP.SYNCS 0x989680 ;  /* 0x009896800000895d */ /* 0x008fea0003900000 */
[----:B------:R-:W3:Y:S02]  /*8650*/  @!P0 SYNCS.PHASECHK.TRANS64 P0, [R3+URZ], R0 ;  /* 0x00000000030085a7 */ /* 0x000ee4000800007f */
[----:B---3--:R-:W-:Y:S05]  /*8660*/  @!P0 BRA `(.L_x_182) ;  /* 0xfffffffc00f08947 */ /* 0x008fea000383ffff */
.L_x_172:
[----:B------:R-:W-:Y:S05]  /*8670*/  BSYNC B0 ;  /* 0x0000000000007941 */ /* 0x000fea0003800000 */
.L_x_171:
[----:B------:R-:W-:Y:S05]  /*8680*/  EXIT ;  /* 0x000000000000794d */ /* 0x000fea0003800000 */
.L_x_22:
[----:B-1----:R-:W-:-:S04]  /*8690*/  IMAD.U32 R16, RZ, RZ, UR8 ;  /* 0x00000008ff107e24 */ /* 0x002fc8000f8e00ff */
[----:B------:R1:W4:Y:S03]  /*86a0*/  SYNCS.PHASECHK.TRANS64.TRYWAIT P1, [R16+URZ], R13 ;  /* 0x0000000d100075a7 */ /* 0x000326000802017f */
[----:B----4-:R-:W-:Y:S05]  /*86b0*/  @!P1 NANOSLEEP.SYNCS 0x989680 ;  /* 0x009896800000995d */ /* 0x010fea0003900000 */
[----:B------:R-:W4:Y:S02]  /*86c0*/  @!P1 SYNCS.PHASECHK.TRANS64 P1, [R16+URZ], R13 ;  /* 0x0000000d100095a7 */ /* 0x000f24000802007f */
[----:B----4-:R-:W-:Y:S05]  /*86d0*/  @!P1 BRA `(.L_x_22) ;  /* 0xfffffffc00ec9947 */ /* 0x010fea000383ffff */
[----:B------:R-:W-:Y:S05]  /*86e0*/  BRA `(.L_x_21) ;  /* 0xffffff8c00fc7947 */ /* 0x000fea000383ffff */
.L_x_159:
[----:B------:R-:W-:Y:S01]  /*86f0*/  BSSY B1, `(.L_x_183) ;  /* 0x0000006000017945 */ /* 0x000fe20003800000 */
[----:B------:R-:W-:-:S07]  /*8700*/  IMAD.MOV.U32 R7, RZ, RZ, -0x1 ;  /* 0xffffffffff077424 */ /* 0x000fce00078e00ff */
[----:B------:R-:W-:Y:S05]  /*8710*/  WARPSYNC.COLLECTIVE R7, `(.L_x_184) ;  /* 0x00000000070c7348 */ /* 0x000fea0003c00000 */
[----:B------:R-:W-:Y:S02]  /*8720*/  ELECT P0, UR62, PT ;  /* 0x00000000003e782f */ /* 0x000fe40003800000 */
[----:B------:R-:W-:Y:S01]  /*8730*/  MOV R7, UR62 ;  /* 0x0000003e00077c02 */ /* 0x000fe20008000f00 */
[----:B------:R-:W-:Y:S10]  /*8740*/  ENDCOLLECTIVE ;  /* 0x000000000000791b */ /* 0x000ff40003800000 */
.L_x_184:
[----:B------:R-:W-:Y:S05]  /*8750*/  BSYNC B1 ;  /* 0x0000000000017941 */ /* 0x000fea0003800000 */
.L_x_183:
[----:B------:R-:W-:Y:S05]  /*8760*/  BRA `(.L_x_185) ;  /* 0xffffffec00707947 */ /* 0x000fea000383ffff */
.L_x_162:
[----:B-1----:R1:W2:Y:S02]  /*8770*/  SYNCS.PHASECHK.TRANS64.TRYWAIT P0, [R23+URZ+0x48], R8 ;  /* 0x00004808170075a7 */ /* 0x0022a4000800017f */
[----:B--2---:R-:W-:Y:S05]  /*8780*/  @!P0 NANOSLEEP.SYNCS 0x989680 ;  /* 0x009896800000895d */ /* 0x004fea0003900000 */
[----:B------:R-:W2:Y:S02]  /*8790*/  @!P0 SYNCS.PHASECHK.TRANS64 P0, [R23+URZ+0x48], R8 ;  /* 0x00004808170085a7 */ /* 0x000ea4000800007f */
[----:B--2---:R-:W-:Y:S05]  /*87a0*/  @!P0 BRA `(.L_x_162) ;  /* 0xfffffffc00f08947 */ /* 0x004fea000383ffff */
[----:B------:R-:W-:Y:S05]  /*87b0*/  BRA `(.L_x_186) ;  /* 0xffffffec00ac7947 */ /* 0x000fea000383ffff */
.L_x_170:
[----:B------:R-:W-:Y:S01]  /*87c0*/  BSSY B0, `(.L_x_187) ;  /* 0x0000006000007945 */ /* 0x000fe20003800000 */
[----:B------:R-:W-:-:S07]  /*87d0*/  IMAD.MOV.U32 R7, RZ, RZ, -0x1 ;  /* 0xffffffffff077424 */ /* 0x000fce00078e00ff */
[----:B------:R-:W-:Y:S05]  /*87e0*/  WARPSYNC.COLLECTIVE R7, `(.L_x_188) ;  /* 0x00000000070c7348 */ /* 0x000fea0003c00000 */
[----:B------:R-:W-:Y:S02]  /*87f0*/  ELECT P0, UR62, PT ;  /* 0x00000000003e782f */ /* 0x000fe40003800000 */
[----:B------:R-:W-:Y:S01]  /*8800*/  MOV R7, UR62 ;  /* 0x0000003e00077c02 */ /* 0x000fe20008000f00 */
[----:B------:R-:W-:Y:S10]  /*8810*/  ENDCOLLECTIVE ;  /* 0x000000000000791b */ /* 0x000ff40003800000 */
.L_x_188:
[----:B------:R-:W-:Y:S05]  /*8820*/  BSYNC B0 ;  /* 0x0000000000007941 */ /* 0x000fea0003800000 */
.L_x_187:
[----:B------:R-:W-:Y:S05]  /*8830*/  BRA `(.L_x_189) ;  /* 0xfffffff8002c7947 */ /* 0x000fea000383ffff */
.L_x_174:
[----:B0-----:R0:W1:Y:S02]  /*8840*/  SYNCS.PHASECHK.TRANS64.TRYWAIT P0, [R5+URZ], R2 ;  /* 0x00000002050075a7 */ /* 0x001064000800017f */
[----:B-1----:R-:W-:Y:S05]  /*8850*/  @!P0 NANOSLEEP.SYNCS 0x989680 ;  /* 0x009896800000895d */ /* 0x002fea0003900000 */
[----:B------:R-:W1:Y:S02]  /*8860*/  @!P0 SYNCS.PHASECHK.TRANS64 P0, [R5+URZ], R2 ;  /* 0x00000002050085a7 */ /* 0x000e64000800007f */
[----:B-1----:R-:W-:Y:S05]  /*8870*/  @!P0 BRA `(.L_x_174) ;  /* 0xfffffffc00f08947 */ /* 0x002fea000383ffff */
[----:B------:R-:W-:Y:S05]  /*8880*/  BRA `(.L_x_190) ;  /* 0xfffffff8006c7947 */ /* 0x000fea000383ffff */
.L_x_175:
[----:B0-----:R0:W1:Y:S02]  /*8890*/  SYNCS.PHASECHK.TRANS64.TRYWAIT P0, [R7+URZ], R4 ;  /* 0x00000004070075a7 */ /* 0x001064000800017f */
[----:B-1----:R-:W-:Y:S05]  /*88a0*/  @!P0 NANOSLEEP.SYNCS 0x989680 ;  /* 0x009896800000895d */ /* 0x002fea0003900000 */
[----:B------:R-:W1:Y:S02]  /*88b0*/  @!P0 SYNCS.PHASECHK.TRANS64 P0, [R7+URZ], R4 ;  /* 0x00000004070085a7 */ /* 0x000e64000800007f */
[----:B-1----:R-:W-:Y:S05]  /*88c0*/  @!P0 BRA `(.L_x_175) ;  /* 0xfffffffc00f08947 */ /* 0x002fea000383ffff */
[----:B------:R-:W-:Y:S05]  /*88d0*/  BRA `(.L_x_191) ;  /* 0xfffffff8007c7947 */ /* 0x000fea000383ffff */
.L_x_176:
[----:B0-----:R0:W1:Y:S02]  /*88e0*/  SYNCS.PHASECHK.TRANS64.TRYWAIT P0, [R6+URZ], R5 ;  /* 0x00000005060075a7 */ /* 0x001064000800017f */
[----:B-1----:R-:W-:Y:S05]  /*88f0*/  @!P0 NANOSLEEP.SYNCS 0x989680 ;  /* 0x009896800000895d */ /* 0x002fea0003900000 */
[----:B------:R-:W1:Y:S02]  /*8900*/  @!P0 SYNCS.PHASECHK.TRANS64 P0, [R6+URZ], R5 ;  /* 0x00000005060085a7 */ /* 0x000e64000800007f */
[----:B-1----:R-:W-:Y:S05]  /*8910*/  @!P0 BRA `(.L_x_176) ;  /* 0xfffffffc00f08947 */ /* 0x002fea000383ffff */
[----:B------:R-:W-:Y:S05]  /*8920*/  BRA `(.L_x_192) ;  /* 0xfffffff8008c7947 */ /* 0x000fea000383ffff */
.L_x_177:
[----:B0-----:R0:W1:Y:S02]  /*8930*/  SYNCS.PHASECHK.TRANS64.TRYWAIT P0, [R9+URZ], R4 ;  /* 0x00000004090075a7 */ /* 0x001064000800017f */
[----:B-1----:R-:W-:Y:S05]  /*8940*/  @!P0 NANOSLEEP.SYNCS 0x989680 ;  /* 0x009896800000895d */ /* 0x002fea0003900000 */
[----:B------:R-:W1:Y:S02]  /*8950*/  @!P0 SYNCS.PHASECHK.TRANS64 P0, [R9+URZ], R4 ;  /* 0x00000004090085a7 */ /* 0x000e64000800007f */
[----:B-1----:R-:W-:Y:S05]  /*8960*/  @!P0 BRA `(.L_x_177) ;  /* 0xfffffffc00f08947 */ /* 0x002fea000383ffff */
[----:B------:R-:W-:Y:S05]  /*8970*/  BRA `(.L_x_193) ;  /* 0xfffffff8009c7947 */ /* 0x000fea000383ffff */
.L_x_178:
[----:B0-----:R0:W1:Y:S02]  /*8980*/  SYNCS.PHASECHK.TRANS64.TRYWAIT P0, [R6+URZ], R5 ;  /* 0x00000005060075a7 */ /* 0x001064000800017f */
[----:B-1----:R-:W-:Y:S05]  /*8990*/  @!P0 NANOSLEEP.SYNCS 0x989680 ;  /* 0x009896800000895d */ /* 0x002fea0003900000 */
[----:B------:R-:W1:Y:S02]  /*89a0*/  @!P0 SYNCS.PHASECHK.TRANS64 P0, [R6+URZ], R5 ;  /* 0x00000005060085a7 */ /* 0x000e64000800007f */
[----:B-1----:R-:W-:Y:S05]  /*89b0*/  @!P0 BRA `(.L_x_178) ;  /* 0xfffffffc00f08947 */ /* 0x002fea000383ffff */
[----:B------:R-:W-:Y:S05]  /*89c0*/  BRA `(.L_x_194) ;  /* 0xfffffff800ac7947 */ /* 0x000fea000383ffff */
.L_x_179:
[----:B0-----:R0:W1:Y:S02]  /*89d0*/  SYNCS.PHASECHK.TRANS64.TRYWAIT P0, [R9+URZ], R4 ;  /* 0x00000004090075a7 */ /* 0x001064000800017f */
[----:B-1----:R-:W-:Y:S05]  /*89e0*/  @!P0 NANOSLEEP.SYNCS 0x989680 ;  /* 0x009896800000895d */ /* 0x002fea0003900000 */
[----:B------:R-:W1:Y:S02]  /*89f0*/  @!P0 SYNCS.PHASECHK.TRANS64 P0, [R9+URZ], R4 ;  /* 0x00000004090085a7 */ /* 0x000e64000800007f */
[----:B-1----:R-:W-:Y:S05]  /*8a00*/  @!P0 BRA `(.L_x_179) ;  /* 0xfffffffc00f08947 */ /* 0x002fea000383ffff */
[----:B------:R-:W-:Y:S05]  /*8a10*/  BRA `(.L_x_195) ;  /* 0xfffffff800bc7947 */ /* 0x000fea000383ffff */
.L_x_180:
[----:B0-----:R0:W1:Y:S02]  /*8a20*/  SYNCS.PHASECHK.TRANS64.TRYWAIT P0, [R8+URZ], R5 ;  /* 0x00000005080075a7 */ /* 0x001064000800017f */
[----:B-1----:R-:W-:Y:S05]  /*8a30*/  @!P0 NANOSLEEP.SYNCS 0x989680 ;  /* 0x009896800000895d */ /* 0x002fea0003900000 */
[----:B------:R-:W1:Y:S02]  /*8a40*/  @!P0 SYNCS.PHASECHK.TRANS64 P0, [R8+URZ], R5 ;  /* 0x00000005080085a7 */ /* 0x000e64000800007f */
[----:B-1----:R-:W-:Y:S05]  /*8a50*/  @!P0 BRA `(.L_x_180) ;  /* 0xfffffffc00f08947 */ /* 0x002fea000383ffff */
[----:B------:R-:W-:Y:S05]  /*8a60*/  BRA `(.L_x_196) ;  /* 0xfffffff800cc7947 */ /* 0x000fea000383ffff */
.L_x_181:
[----:B-1----:R1:W2:Y:S02]  /*8a70*/  SYNCS.PHASECHK.TRANS64.TRYWAIT P0, [R11+URZ], R6 ;  /* 0x000000060b0075a7 */ /* 0x0022a4000800017f */
[----:B--2---:R-:W-:Y:S05]  /*8a80*/  @!P0 NANOSLEEP.SYNCS 0x989680 ;  /* 0x009896800000895d */ /* 0x004fea0003900000 */
[----:B------:R-:W2:Y:S02]  /*8a90*/  @!P0 SYNCS.PHASECHK.TRANS64 P0, [R11+URZ], R6 ;  /* 0x000000060b0085a7 */ /* 0x000ea4000800007f */
[----:B--2---:R-:W-:Y:S05]  /*8aa0*/  @!P0 BRA `(.L_x_181) ;  /* 0xfffffffc00f08947 */ /* 0x004fea000383ffff */
[----:B------:R-:W-:Y:S05]  /*8ab0*/  BRA `(.L_x_197) ;  /* 0xfffffff800d47947 */ /* 0x000fea000383ffff */
.L_x_198:
[----:B------:R-:W-:-:S00]  /*8ac0*/  BRA `(.L_x_198) ;  /* 0xfffffffc00fc7947 */ /* 0x000fc0000383ffff */
[----:B------:R-:W-:-:S00]  /*8ad0*/  NOP ;  /* 0x0000000000007918 */ /* 0x000fc00000000000 */
        /* <DEDUP_REMOVED lines=10> */
.L_x_199:


//--------------------- .nv.shared._ZN7cutlass13device_kernelINS_4gemm6kernel13GemmUniversalIN4cute5tupleIJiiiiEEENS1_10collective13CollectiveMmaINS1_40MainloopSm90TmaGmmaWarpSpecializedSparseILi9ENS5_IJNS4_1CILi1EEENSA_ILi2EEESB_EEENS1_35KernelTmaWarpSpecializedCooperativeEEENS5_IJNSA_ILi128EEESG_NSA_ILi64EEEEEENS_10bfloat16_tENS5_IJNS4_6LayoutINS5_IJiNS5_IJSC_iEEEiEEENS5_IJlNS5_IJSB_SC_EEElEEEEENSK_INS5_IJNS5_IJNS5_IJNSA_ILi8EEESC_NSA_ILi4EEEEEEiEEENS5_IJNS5_IJNSA_ILi16EEESC_SC_EEEiEEEiEEENS5_IJNS5_IJNS5_IJSH_SU_NSA_ILi1024EEEEEENSA_ILi4096EEEEEENS5_IJNS5_IJSB_NSA_ILi512EEENSA_ILi32EEEEEElEEElEEEEEEEESJ_NS5_IJlSB_lEEENS4_8TiledMMAINS4_8MMA_AtomIJNS4_4SM904GMMA6SPARSE29GMMA_64x128x32_F32BF16BF16_SSILNS1D_5MajorE0ELS1G_0ELNS1D_7ScaleInE1ELS1H_1ELNS1D_9SparseSelE0EEEEEENSK_INS5_IJSC_SB_SB_EEENS5_IJSB_NSA_ILi0EEES1M_EEEEENS5_IJNS4_10UnderscoreES1P_S1P_EEEEENS4_23SM90_TMA_LOAD_MULTICASTENS4_14ComposedLayoutINS4_7SwizzleILi2ELi4ELi3EEENS4_25smem_sparse_ptr_flag_bitsILi2ELi16EEENSK_INS5_IJNS5_IJSB_SQ_EEENS5_IJSC_S13_EEEEEENS5_IJNS5_IJS1M_SH_EEESN_EEEEEEEvNS4_8identityENS4_13SM90_TMA_LOADENS1T_INS1U_ILi3ELi4ELi3EEENS4_18smem_ptr_flag_bitsILi16EEENSK_INS5_IJSQ_SH_EEENS5_IJSH_SB_EEEEEEEvS25_EENS_8epilogue10collective6detail29Sm90TmaWarpSpecializedAdapterINS2G_15DefaultEpilogueIfNS5_IJSB_llEEES2K_NS2F_6thread17LinearCombinationIfLi1EffLNS2L_9ScaleType4KindE0ELNS_15FloatRoundStyleE2EfEENS1_15EpilogueDefaultEEEEEvvEEEEvNT_6ParamsE --------------------------
	.section	.nv.shared._ZN7cutlass13device_kernelINS_4gemm6kernel13GemmUniversalIN4cute5tupleIJiiiiEEENS1_10collective13CollectiveMmaINS1_40MainloopSm90TmaGmmaWarpSpecializedSparseILi9ENS5_IJNS4_1CILi1EEENSA_ILi2EEESB_EEENS1_35KernelTmaWarpSpecializedCooperativeEEENS5_IJNSA_ILi128EEESG_NSA_ILi64EEEEEENS_10bfloat16_tENS5_IJNS4_6LayoutINS5_IJiNS5_IJSC_iEEEiEEENS5_IJlNS5_IJSB_SC_EEElEEEEENSK_INS5_IJNS5_IJNS5_IJNSA_ILi8EEESC_NSA_ILi4EEEEEEiEEENS5_IJNS5_IJNSA_ILi16EEESC_SC_EEEiEEEiEEENS5_IJNS5_IJNS5_IJSH_SU_NSA_ILi1024EEEEEENSA_ILi4096EEEEEENS5_IJNS5_IJSB_NSA_ILi512EEENSA_ILi32EEEEEElEEElEEEEEEEESJ_NS5_IJlSB_lEEENS4_8TiledMMAINS4_8MMA_AtomIJNS4_4SM904GMMA6SPARSE29GMMA_64x128x32_F32BF16BF16_SSILNS1D_5MajorE0ELS1G_0ELNS1D_7ScaleInE1ELS1H_1ELNS1D_9SparseSelE0EEEEEENSK_INS5_IJSC_SB_SB_EEENS5_IJSB_NSA_ILi0EEES1M_EEEEENS5_IJNS4_10UnderscoreES1P_S1P_EEEEENS4_23SM90_TMA_LOAD_MULTICASTENS4_14ComposedLayoutINS4_7SwizzleILi2ELi4ELi3EEENS4_25smem_sparse_ptr_flag_bitsILi2ELi16EEENSK_INS5_IJNS5_IJSB_SQ_EEENS5_IJSC_S13_EEEEEENS5_IJNS5_IJS1M_SH_EEESN_EEEEEEEvNS4_8identityENS4_13SM90_TMA_LOADENS1T_INS1U_ILi3ELi4ELi3EEENS4_18smem_ptr_flag_bitsILi16EEENSK_INS5_IJSQ_SH_EEENS5_IJSH_SB_EEEEEEEvS25_EENS_8epilogue10collective6detail29Sm90TmaWarpSpecializedAdapterINS2G_15DefaultEpilogueIfNS5_IJSB_llEEES2K_NS2F_6thread17LinearCombinationIfLi1EffLNS2L_9ScaleType4KindE0ELNS_15FloatRoundStyleE2EfEENS1_15EpilogueDefaultEEEEEvvEEEEvNT_6ParamsE,"aw",@nobits
	.sectionflags	@""
	.align	16
	.zero		1024


//--------------------- .nv.shared.reserved.0     --------------------------
	.section	.nv.shared.reserved.0,"aw",@nobits
	.weak		__nv_reservedSMEM_offset_0_alias
	.size		__nv_reservedSMEM_offset_0_alias, 0, 0
	.other		__nv_reservedSMEM_offset_0_alias,@"STO_CUDA_RESERVED_SHARED STV_DEFAULT"
__nv_reservedSMEM_offset_0_alias:
	.zero		0


//--------------------- .nv.global                --------------------------
	.section	.nv.global,"aw",@nobits
.nv.global:
	.type		_ZN39_INTERNAL_5e91352a_4_k_cu_1bc8ac55_26674cute1_E,@object
	.size		_ZN39_INTERNAL_5e91352a_4_k_cu_1bc8ac55_26674cute1_E,(_ZN39_INTERNAL_5e91352a_4_k_cu_1bc8ac55_26674cuda3std3__45__cpo6cbeginE - _ZN39_INTERNAL_5e91352a_4_k_cu_1bc8ac55_26674cute1_E)
_ZN39_INTERNAL_5e91352a_4_k_cu_1bc8ac55_26674cute1_E:
	.zero		1
	.type		_ZN39_INTERNAL_5e91352a_4_k_cu_1bc8ac55_26674cuda3std3__45__cpo6cbeginE,@object
	.size		_ZN39_INTERNAL_5e91352a_4_k_cu_1bc8ac55_26674cuda3std3__45__cpo6cbeginE,(_ZN39_INTERNAL_5e91352a_4_k_cu_1bc8ac55_26674cuda3std3__48in_placeE - _ZN39_INTERNAL_5e91352a_4_k_cu_1bc8ac55_26674cuda3std3__45__cpo6cbeginE)
_ZN39_INTERNAL_5e91352a_4_k_cu_1bc8ac55_26674cuda3std3__45__cpo6cbeginE:
	.zero		1
	.type		_ZN39_INTERNAL_5e91352a_4_k_cu_1bc8ac55_26674cuda3std3__48in_placeE,@object
	.size		_ZN39_INTERNAL_5e91352a_4_k_cu_1bc8ac55_26674cuda3std3__48in_placeE,(_ZN39_INTERNAL_5e91352a_4_k_cu_1bc8ac55_26674cuda3std6ranges3__45__cpo9iter_moveE - _ZN39_INTERNAL_5e91352a_4_k_cu_1bc8ac55_26674cuda3std3__48in_placeE)
_ZN39_INTERNAL_5e91352a_4_k_cu_1bc8ac55_26674cuda3std3__48in_placeE:
	.zero		1
	.type		_ZN39_INTERNAL_5e91352a_4_k_cu_1bc8ac55_26674cuda3std6ranges3__45__cpo9iter_moveE,@object
	.size		_ZN39_INTERNAL_5e91352a_4_k_cu_1bc8ac55_26674cuda3std6ranges3__45__cpo9iter_moveE,(_ZN39_INTERNAL_5e91352a_4_k_cu_1bc8ac55_26674cuda3std3__45__cpo5beginE - _ZN39_INTERNAL_5e91352a_4_k_cu_1bc8ac55_26674cuda3std6ranges3__45__cpo9iter_moveE)
_ZN39_INTERNAL_5e91352a_4_k_cu_1bc8ac55_26674cuda3std6ranges3__45__cpo9iter_moveE:
	.zero		1
	.type		_ZN39_INTERNAL_5e91352a_4_k_cu_1bc8ac55_26674cuda3std3__45__cpo5beginE,@object
	.size		_ZN39_INTERNAL_5e91352a_4_k_cu_1bc8ac55_26674cuda3std3__45__cpo5beginE,(_ZN39_INTERNAL_5e91352a_4_k_cu_1bc8ac55_26674cuda3std3__441_GLOBAL__N__5e91352a_4_k_cu_1bc8ac55_26676ignoreE - _ZN39_INTERNAL_5e91352a_4_k_cu_1bc8ac55_26674cuda3std3__45__cpo5beginE)
_ZN39_INTERNAL_5e91352a_4_k_cu_1bc8ac55_26674cuda3std3__45__cpo5beginE:
	.zero		1
	.type		_ZN39_INTERNAL_5e91352a_4_k_cu_1bc8ac55_26674cuda3std3__441_GLOBAL__N__5e91352a_4_k_cu_1bc8ac55_26676ignoreE,@object
	.size		_ZN39_INTERNAL_5e91352a_4_k_cu_1bc8ac55_26674cuda3std3__441_GLOBAL__N__5e91352a_4_k_cu_1bc8ac55_26676ignoreE,(_ZN39_INTERNAL_5e91352a_4_k_cu_1bc8ac55_26674cute7productE - _ZN39_INTERNAL_5e91352a_4_k_cu_1bc8ac55_26674cuda3std3__441_GLOBAL__N__5e91352a_4_k_cu_1bc8ac55_26676ignoreE)
_ZN39_INTERNAL_5e91352a_4_k_cu_1bc8ac55_26674cuda3std3__441_GLOBAL__N__5e91352a_4_k_cu_1bc8ac55_26676ignoreE:
	.zero		1
	.type		_ZN39_INTERNAL_5e91352a_4_k_cu_1bc8ac55_26674cute7productE,@object
	.size		_ZN39_INTERNAL_5e91352a_4_k_cu_1bc8ac55_26674cute7productE,(_ZN39_INTERNAL_5e91352a_4_k_cu_1bc8ac55_26674cuda3std3__45__cpo3endE - _ZN39_INTERNAL_5e91352a_4_k_cu_1bc8ac55_26674cute7productE)
_ZN39_INTERNAL_5e91352a_4_k_cu_1bc8ac55_26674cute7productE:
	.zero		1
	.type		_ZN39_INTERNAL_5e91352a_4_k_cu_1bc8ac55_26674cuda3std3__45__cpo3endE,@object
	.size		_ZN39_INTERNAL_5e91352a_4_k_cu_1bc8ac55_26674cuda3std3__45__cpo3endE,(_ZN39_INTERNAL_5e91352a_4_k_cu_1bc8ac55_26674cuda3std3__419piecewise_constructE - _ZN39_INTERNAL_5e91352a_4_k_cu_1bc8ac55_26674cuda3std3__45__cpo3endE)
_ZN39_INTERNAL_5e91352a_4_k_cu_1bc8ac55_26674cuda3std3__45__cpo3endE:
	.zero		1
	.type		_ZN39_INTERNAL_5e91352a_4_k_cu_1bc8ac55_26674cuda3std3__419piecewise_constructE,@object
	.size		_ZN39_INTERNAL_5e91352a_4_k_cu_1bc8ac55_26674cuda3std3__419piecewise_constructE,(_ZN39_INTERNAL_5e91352a_4_k_cu_1bc8ac55_26674cuda3std3__45__cpo4cendE - _ZN39_INTERNAL_5e91352a_4_k_cu_1bc8ac55_26674cuda3std3__419piecewise_constructE)
_ZN39_INTERNAL_5e91352a_4_k_cu_1bc8ac55_26674cuda3std3__419piecewise_constructE:
	.zero		1
	.type		_ZN39_INTERNAL_5e91352a_4_k_cu_1bc8ac55_26674cuda3std3__45__cpo4cendE,@object
	.size		_ZN39_INTERNAL_5e91352a_4_k_cu_1bc8ac55_26674cuda3std3__45__cpo4cendE,(_ZN39_INTERNAL_5e91352a_4_k_cu_1bc8ac55_26674cuda3std6ranges3__45__cpo4swapE - _ZN39_INTERNAL_5e91352a_4_k_cu_1bc8ac55_26674cuda3std3__45__cpo4cendE)
_ZN39_INTERNAL_5e91352a_4_k_cu_1bc8ac55_26674cuda3std3__45__cpo4cendE:
	.zero		1
	.type		_ZN39_INTERNAL_5e91352a_4_k_cu_1bc8ac55_26674cuda3std6ranges3__45__cpo4swapE,@object
	.size		_ZN39_INTERNAL_5e91352a_4_k_cu_1bc8ac55_26674cuda3std6ranges3__45__cpo4swapE,(.L_7 - _ZN39_INTERNAL_5e91352a_4_k_cu_1bc8ac55_26674cuda3std6ranges3__45__cpo4swapE)
_ZN39_INTERNAL_5e91352a_4_k_cu_1bc8ac55_26674cuda3std6ranges3__45__cpo4swapE:
	.zero		1
.L_7:


//--------------------- .nv.constant0._ZN7cutlass13device_kernelINS_4gemm6kernel13GemmUniversalIN4cute5tupleIJiiiiEEENS1_10collective13CollectiveMmaINS1_40MainloopSm90TmaGmmaWarpSpecializedSparseILi9ENS5_IJNS4_1CILi1EEENSA_ILi2EEESB_EEENS1_35KernelTmaWarpSpecializedCooperativeEEENS5_IJNSA_ILi128EEESG_NSA_ILi64EEEEEENS_10bfloat16_tENS5_IJNS4_6LayoutINS5_IJiNS5_IJSC_iEEEiEEENS5_IJlNS5_IJSB_SC_EEElEEEEENSK_INS5_IJNS5_IJNS5_IJNSA_ILi8EEESC_NSA_ILi4EEEEEEiEEENS5_IJNS5_IJNSA_ILi16EEESC_SC_EEEiEEEiEEENS5_IJNS5_IJNS5_IJSH_SU_NSA_ILi1024EEEEEENSA_ILi4096EEEEEENS5_IJNS5_IJSB_NSA_ILi512EEENSA_ILi32EEEEEElEEElEEEEEEEESJ_NS5_IJlSB_lEEENS4_8TiledMMAINS4_8MMA_AtomIJNS4_4SM904GMMA6SPARSE29GMMA_64x128x32_F32BF16BF16_SSILNS1D_5MajorE0ELS1G_0ELNS1D_7ScaleInE1ELS1H_1ELNS1D_9SparseSelE0EEEEEENSK_INS5_IJSC_SB_SB_EEENS5_IJSB_NSA_ILi0EEES1M_EEEEENS5_IJNS4_10UnderscoreES1P_S1P_EEEEENS4_23SM90_TMA_LOAD_MULTICASTENS4_14ComposedLayoutINS4_7SwizzleILi2ELi4ELi3EEENS4_25smem_sparse_ptr_flag_bitsILi2ELi16EEENSK_INS5_IJNS5_IJSB_SQ_EEENS5_IJSC_S13_EEEEEENS5_IJNS5_IJS1M_SH_EEESN_EEEEEEEvNS4_8identityENS4_13SM90_TMA_LOADENS1T_INS1U_ILi3ELi4ELi3EEENS4_18smem_ptr_flag_bitsILi16EEENSK_INS5_IJSQ_SH_EEENS5_IJSH_SB_EEEEEEEvS25_EENS_8epilogue10collective6detail29Sm90TmaWarpSpecializedAdapterINS2G_15DefaultEpilogueIfNS5_IJSB_llEEES2K_NS2F_6thread17LinearCombinationIfLi1EffLNS2L_9ScaleType4KindE0ELNS_15FloatRoundStyleE2EfEENS1_15EpilogueDefaultEEEEEvvEEEEvNT_6ParamsE --------------------------
	.section	.nv.constant0._ZN7cutlass13device_kernelINS_4gemm6kernel13GemmUniversalIN4cute5tupleIJiiiiEEENS1_10collective13CollectiveMmaINS1_40MainloopSm90TmaGmmaWarpSpecializedSparseILi9ENS5_IJNS4_1CILi1EEENSA_ILi2EEESB_EEENS1_35KernelTmaWarpSpecializedCooperativeEEENS5_IJNSA_ILi128EEESG_NSA_ILi64EEEEEENS_10bfloat16_tENS5_IJNS4_6LayoutINS5_IJiNS5_IJSC_iEEEiEEENS5_IJlNS5_IJSB_SC_EEElEEEEENSK_INS5_IJNS5_IJNS5_IJNSA_ILi8EEESC_NSA_ILi4EEEEEEiEEENS5_IJNS5_IJNSA_ILi16EEESC_SC_EEEiEEEiEEENS5_IJNS5_IJNS5_IJSH_SU_NSA_ILi1024EEEEEENSA_ILi4096EEEEEENS5_IJNS5_IJSB_NSA_ILi512EEENSA_ILi32EEEEEElEEElEEEEEEEESJ_NS5_IJlSB_lEEENS4_8TiledMMAINS4_8MMA_AtomIJNS4_4SM904GMMA6SPARSE29GMMA_64x128x32_F32BF16BF16_SSILNS1D_5MajorE0ELS1G_0ELNS1D_7ScaleInE1ELS1H_1ELNS1D_9SparseSelE0EEEEEENSK_INS5_IJSC_SB_SB_EEENS5_IJSB_NSA_ILi0EEES1M_EEEEENS5_IJNS4_10UnderscoreES1P_S1P_EEEEENS4_23SM90_TMA_LOAD_MULTICASTENS4_14ComposedLayoutINS4_7SwizzleILi2ELi4ELi3EEENS4_25smem_sparse_ptr_flag_bitsILi2ELi16EEENSK_INS5_IJNS5_IJSB_SQ_EEENS5_IJSC_S13_EEEEEENS5_IJNS5_IJS1M_SH_EEESN_EEEEEEEvNS4_8identityENS4_13SM90_TMA_LOADENS1T_INS1U_ILi3ELi4ELi3EEENS4_18smem_ptr_flag_bitsILi16EEENSK_INS5_IJSQ_SH_EEENS5_IJSH_SB_EEEEEEEvS25_EENS_8epilogue10collective6detail29Sm90TmaWarpSpecializedAdapterINS2G_15DefaultEpilogueIfNS5_IJSB_llEEES2K_NS2F_6thread17LinearCombinationIfLi1EffLNS2L_9ScaleType4KindE0ELNS_15FloatRoundStyleE2EfEENS1_15EpilogueDefaultEEEEEvvEEEEvNT_6ParamsE,"a",@progbits
	.sectionflags	@""
	.align	4
.nv.constant0._ZN7cutlass13device_kernelINS_4gemm6kernel13GemmUniversalIN4cute5tupleIJiiiiEEENS1_10collective13CollectiveMmaINS1_40MainloopSm90TmaGmmaWarpSpecializedSparseILi9ENS5_IJNS4_1CILi1EEENSA_ILi2EEESB_EEENS1_35KernelTmaWarpSpecializedCooperativeEEENS5_IJNSA_ILi128EEESG_NSA_ILi64EEEEEENS_10bfloat16_tENS5_IJNS4_6LayoutINS5_IJiNS5_IJSC_iEEEiEEENS5_IJlNS5_IJSB_SC_EEElEEEEENSK_INS5_IJNS5_IJNS5_IJNSA_ILi8EEESC_NSA_ILi4EEEEEEiEEENS5_IJNS5_IJNSA_ILi16EEESC_SC_EEEiEEEiEEENS5_IJNS5_IJNS5_IJSH_SU_NSA_ILi1024EEEEEENSA_ILi4096EEEEEENS5_IJNS5_IJSB_NSA_ILi512EEENSA_ILi32EEEEEElEEElEEEEEEEESJ_NS5_IJlSB_lEEENS4_8TiledMMAINS4_8MMA_AtomIJNS4_4SM904GMMA6SPARSE29GMMA_64x128x32_F32BF16BF16_SSILNS1D_5MajorE0ELS1G_0ELNS1D_7ScaleInE1ELS1H_1ELNS1D_9SparseSelE0EEEEEENSK_INS5_IJSC_SB_SB_EEENS5_IJSB_NSA_ILi0EEES1M_EEEEENS5_IJNS4_10UnderscoreES1P_S1P_EEEEENS4_23SM90_TMA_LOAD_MULTICASTENS4_14ComposedLayoutINS4_7SwizzleILi2ELi4ELi3EEENS4_25smem_sparse_ptr_flag_bitsILi2ELi16EEENSK_INS5_IJNS5_IJSB_SQ_EEENS5_IJSC_S13_EEEEEENS5_IJNS5_IJS1M_SH_EEESN_EEEEEEEvNS4_8identityENS4_13SM90_TMA_LOADENS1T_INS1U_ILi3ELi4ELi3EEENS4_18smem_ptr_flag_bitsILi16EEENSK_INS5_IJSQ_SH_EEENS5_IJSH_SB_EEEEEEEvS25_EENS_8epilogue10collective6detail29Sm90TmaWarpSpecializedAdapterINS2G_15DefaultEpilogueIfNS5_IJSB_llEEES2K_NS2F_6thread17LinearCombinationIfLi1EffLNS2L_9ScaleType4KindE0ELNS_15FloatRoundStyleE2EfEENS1_15EpilogueDefaultEEEEEvvEEEEvNT_6ParamsE:
	.zero		1920


//--------------------- SYMBOLS --------------------------

	.type		.nv.reservedSmem.offset0,@object
	.size		.nv.reservedSmem.offset0,0x4
